//
// Generated by NVIDIA NVVM Compiler
//
// Compiler Build ID: CL-36424714
// Cuda compilation tools, release 13.0, V13.0.88
// Based on NVVM 20.0.0
//

.version 9.0
.target sm_100
.address_size 64

	// .globl	candidate2
// _ZZ10candidate2E15pad_temp_shared has been demoted
// _ZZ10candidate2E13kernel_shared has been demoted

.visible .entry candidate2(
	.param .u64 .ptr .align 1 candidate2_param_0,
	.param .u64 .ptr .align 1 candidate2_param_1,
	.param .u64 .ptr .align 1 candidate2_param_2
)
.maxntid 256
{
	.reg .pred 	%p<48>;
	.reg .b16 	%rs<154>;
	.reg .b32 	%r<220>;
	.reg .b32 	%f<1343>;
	.reg .b64 	%rd<104>;
	// demoted variable
	.shared .align 4 .b8 _ZZ10candidate2E15pad_temp_shared[9280];
	// demoted variable
	.shared .align 4 .b8 _ZZ10candidate2E13kernel_shared[9216];
	mov.u32 	%r35, %ctaid.x;
	mul.hi.u32 	%r36, %r35, -1840700269;
	shr.u32 	%r10, %r36, 2;
	mul.lo.s32 	%r37, %r10, 7;
	sub.s32 	%r38, %r35, %r37;
	shl.b32 	%r39, %r38, 3;
	mov.u32 	%r40, %tid.x;
	cvt.u16.u32 	%rs9, %r40;
	shr.u16 	%rs10, %rs9, 1;
	mul.lo.s16 	%rs11, %rs10, 71;
	shr.u16 	%rs12, %rs11, 11;
	cvt.u32.u16 	%r41, %rs12;
	or.b32  	%r42, %r39, %r41;
	setp.eq.s32 	%p10, %r42, 0;
	mul.lo.s16 	%rs13, %rs12, 58;
	sub.s16 	%rs14, %rs9, %rs13;
	add.s16 	%rs15, %rs14, -57;
	and.b16  	%rs16, %rs15, 255;
	setp.lt.u16 	%p11, %rs16, 200;
	mul.lo.s32 	%r1, %r38, 448;
	mul.wide.u16 	%r2, %rs12, 56;
	add.s32 	%r43, %r1, -57;
	add.s16 	%rs17, %rs9, 24;
	mul.hi.u16 	%rs18, %rs17, 1130;
	mul.lo.s16 	%rs19, %rs18, 58;
	sub.s16 	%rs20, %rs17, %rs19;
	add.s16 	%rs2, %rs20, -1;
	cvt.u32.u16 	%r44, %rs20;
	or.b16  	%rs21, %rs9, 256;
	mul.hi.u16 	%rs22, %rs21, 1130;
	mul.lo.s16 	%rs23, %rs22, 56;
	cvt.u32.u16 	%r45, %rs23;
	add.s32 	%r46, %r43, %r44;
	add.s32 	%r3, %r46, %r45;
	shr.u32 	%r47, %r40, 1;
	setp.lt.u32 	%p12, %r40, 68;
	selp.b32 	%r48, 256, 65502, %p12;
	add.s32 	%r49, %r48, %r47;
	cvt.u16.u32 	%rs24, %r49;
	mul.hi.u16 	%rs25, %rs24, 18079;
	shr.u16 	%rs26, %rs25, 3;
	cvt.u32.u16 	%r50, %rs26;
	or.b32  	%r51, %r39, %r50;
	setp.eq.s32 	%p13, %r51, 0;
	add.s32 	%r52, %r39, %r50;
	setp.gt.u32 	%p14, %r52, 56;
	or.pred  	%p15, %p13, %p14;
	add.s16 	%rs27, %rs9, 48;
	mul.hi.u16 	%rs28, %rs27, 1130;
	mul.lo.s16 	%rs29, %rs28, 58;
	sub.s16 	%rs30, %rs27, %rs29;
	add.s16 	%rs32, %rs30, -57;
	setp.lt.u16 	%p16, %rs32, -56;
	cvt.u32.u16 	%r54, %rs30;
	setp.gt.u32 	%p17, %r40, 67;
	mul.wide.u16 	%r55, %rs26, 56;
	selp.b32 	%r56, 3079, -57, %p17;
	add.s32 	%r57, %r56, %r1;
	add.s32 	%r58, %r57, %r54;
	add.s32 	%r4, %r58, %r55;
	add.s16 	%rs33, %rs9, 14;
	mul.hi.u16 	%rs34, %rs33, 1130;
	mul.lo.s16 	%rs35, %rs34, 58;
	sub.s16 	%rs3, %rs33, %rs35;
	cvt.u16.u32 	%rs36, %r47;
	mul.lo.s16 	%rs37, %rs36, 27;
	add.s16 	%rs38, %rs37, 2538;
	shr.u16 	%rs39, %rs38, 8;
	sub.s16 	%rs40, %rs36, %rs39;
	add.s16 	%rs41, %rs40, 94;
	and.b16  	%rs42, %rs41, 254;
	shr.u16 	%rs43, %rs42, 1;
	add.s16 	%rs44, %rs43, %rs39;
	shr.u16 	%rs4, %rs44, 4;
	setp.lt.u32 	%p18, %r40, 136;
	selp.b32 	%r59, 222, 65468, %p18;
	add.s32 	%r60, %r59, %r47;
	cvt.u16.u32 	%rs45, %r60;
	mul.hi.u16 	%rs46, %rs45, 18079;
	shr.u16 	%rs47, %rs46, 3;
	cvt.u32.u16 	%r61, %rs47;
	or.b32  	%r62, %r39, %r61;
	setp.eq.s32 	%p19, %r62, 0;
	add.s32 	%r63, %r39, %r61;
	setp.gt.u32 	%p20, %r63, 56;
	or.pred  	%p21, %p19, %p20;
	add.s16 	%rs48, %rs9, 38;
	mul.hi.u16 	%rs49, %rs48, 1130;
	mul.lo.s16 	%rs50, %rs49, 58;
	sub.s16 	%rs51, %rs48, %rs50;
	add.s16 	%rs53, %rs51, -57;
	setp.lt.u16 	%p22, %rs53, -56;
	cvt.u32.u16 	%r65, %rs51;
	or.b16  	%rs54, %rs9, 1024;
	mul.hi.u16 	%rs55, %rs54, 113;
	mul.lo.s16 	%rs56, %rs55, 3136;
	cvt.u32.u16 	%r66, %rs56;
	mul.wide.u16 	%r67, %rs47, 56;
	add.s32 	%r68, %r43, %r65;
	add.s32 	%r69, %r68, %r66;
	add.s32 	%r5, %r69, %r67;
	add.s16 	%rs57, %rs9, 4;
	mul.hi.u16 	%rs58, %rs57, 1130;
	mul.lo.s16 	%rs59, %rs58, 58;
	sub.s16 	%rs5, %rs57, %rs59;
	add.s16 	%rs60, %rs37, 1620;
	shr.u16 	%rs61, %rs60, 8;
	sub.s16 	%rs62, %rs36, %rs61;
	add.s16 	%rs63, %rs62, 60;
	and.b16  	%rs64, %rs63, 254;
	shr.u16 	%rs65, %rs64, 1;
	add.s16 	%rs66, %rs65, %rs61;
	shr.u16 	%rs6, %rs66, 4;
	setp.lt.u32 	%p23, %r40, 204;
	selp.b32 	%r70, 188, 65434, %p23;
	add.s32 	%r71, %r70, %r47;
	cvt.u16.u32 	%rs67, %r71;
	mul.hi.u16 	%rs68, %rs67, 18079;
	shr.u16 	%rs69, %rs68, 3;
	cvt.u32.u16 	%r72, %rs69;
	or.b32  	%r73, %r39, %r72;
	setp.eq.s32 	%p24, %r73, 0;
	add.s32 	%r74, %r39, %r72;
	setp.gt.u32 	%p25, %r74, 56;
	or.pred  	%p26, %p24, %p25;
	add.s16 	%rs70, %rs9, 28;
	mul.hi.u16 	%rs71, %rs70, 1130;
	mul.lo.s16 	%rs72, %rs71, 58;
	sub.s16 	%rs73, %rs70, %rs72;
	add.s16 	%rs75, %rs73, -57;
	setp.lt.u16 	%p27, %rs75, -56;
	cvt.u32.u16 	%r76, %rs73;
	or.b16  	%rs76, %rs9, 1536;
	mul.hi.u16 	%rs77, %rs76, 113;
	mul.lo.s16 	%rs78, %rs77, 3136;
	cvt.u32.u16 	%r77, %rs78;
	mul.wide.u16 	%r78, %rs69, 56;
	add.s32 	%r79, %r43, %r76;
	add.s32 	%r80, %r79, %r77;
	add.s32 	%r6, %r80, %r78;
	add.s16 	%rs79, %rs37, 702;
	shr.u16 	%rs80, %rs79, 8;
	sub.s16 	%rs81, %rs36, %rs80;
	add.s16 	%rs82, %rs81, 26;
	and.b16  	%rs83, %rs82, 254;
	shr.u16 	%rs84, %rs83, 1;
	add.s16 	%rs85, %rs84, %rs80;
	shr.u16 	%rs86, %rs85, 4;
	cvt.u32.u16 	%r81, %rs86;
	or.b32  	%r82, %r39, %r81;
	setp.eq.s32 	%p28, %r82, 0;
	add.s16 	%rs87, %rs9, 52;
	mul.hi.u16 	%rs88, %rs87, 1130;
	mul.lo.s16 	%rs89, %rs88, 58;
	sub.s16 	%rs90, %rs87, %rs89;
	add.s16 	%rs91, %rs90, -57;
	setp.lt.u16 	%p29, %rs91, -56;
	mul.wide.u16 	%r7, %rs86, 56;
	add.s16 	%rs92, %rs36, 154;
	mul.hi.u16 	%rs93, %rs92, 2260;
	cvt.u32.u16 	%r83, %rs93;
	add.s32 	%r84, %r39, %r83;
	setp.gt.u32 	%p30, %r84, 56;
	add.s16 	%rs94, %rs9, 18;
	mul.hi.u16 	%rs95, %rs94, 1130;
	mul.lo.s16 	%rs96, %rs95, 58;
	sub.s16 	%rs97, %rs94, %rs96;
	add.s16 	%rs98, %rs97, -57;
	setp.lt.u16 	%p31, %rs98, -56;
	mul.wide.u16 	%r8, %rs93, 56;
	add.s16 	%rs99, %rs36, 282;
	mul.hi.u16 	%rs100, %rs99, 2260;
	cvt.u32.u16 	%r85, %rs100;
	add.s32 	%r86, %r39, %r85;
	setp.lt.u32 	%p32, %r86, 57;
	setp.ne.s32 	%p33, %r40, 15;
	and.pred  	%p1, %p33, %p32;
	or.b16  	%rs101, %rs9, 2304;
	mul.hi.u16 	%rs102, %rs101, 113;
	mul.lo.s16 	%rs103, %rs102, 3136;
	cvt.u32.u16 	%r87, %rs103;
	mul.wide.u16 	%r88, %rs100, 56;
	add.s32 	%r89, %r40, %r1;
	add.s32 	%r90, %r89, %r87;
	add.s32 	%r91, %r90, %r88;
	add.s32 	%r9, %r91, -15;
	mul.lo.s32 	%r92, %r10, 147456;
	mul.lo.s16 	%rs104, %rs9, 57;
	shr.u16 	%rs105, %rs104, 11;
	mul.wide.u16 	%r93, %rs105, 2304;
	mul.lo.s16 	%rs106, %rs105, 36;
	sub.s16 	%rs107, %rs9, %rs106;
	cvt.u32.u16 	%r94, %rs107;
	and.b32  	%r95, %r94, 255;
	or.b32  	%r96, %r92, %r95;
	or.b32  	%r11, %r96, %r93;
	mul.hi.u16 	%rs108, %rs21, 1821;
	mul.lo.s16 	%rs109, %rs108, 2304;
	cvt.u32.u16 	%r97, %rs109;
	mul.hi.u16 	%rs110, %rs57, 1821;
	mul.lo.s16 	%rs111, %rs110, 36;
	sub.s16 	%rs112, %rs57, %rs111;
	cvt.u32.u16 	%r98, %rs112;
	or.b32  	%r99, %r92, %r98;
	add.s32 	%r12, %r99, %r97;
	or.b16  	%rs113, %rs9, 512;
	mul.hi.u16 	%rs114, %rs113, 1821;
	mul.wide.u16 	%r100, %rs114, 2304;
	add.s16 	%rs115, %rs9, 8;
	mul.hi.u16 	%rs116, %rs115, 1821;
	mul.lo.s16 	%rs117, %rs116, 36;
	sub.s16 	%rs118, %rs115, %rs117;
	cvt.u32.u16 	%r101, %rs118;
	or.b32  	%r102, %r92, %r101;
	add.s32 	%r13, %r102, %r100;
	or.b16  	%rs119, %rs9, 768;
	mul.hi.u16 	%rs120, %rs119, 1821;
	mul.wide.u16 	%r103, %rs120, 2304;
	add.s16 	%rs121, %rs9, 12;
	mul.hi.u16 	%rs122, %rs121, 1821;
	mul.lo.s16 	%rs123, %rs122, 36;
	sub.s16 	%rs124, %rs121, %rs123;
	cvt.u32.u16 	%r104, %rs124;
	or.b32  	%r105, %r92, %r104;
	add.s32 	%r14, %r105, %r103;
	mul.hi.u16 	%rs125, %rs54, 1821;
	mul.wide.u16 	%r106, %rs125, 2304;
	add.s16 	%rs126, %rs9, 16;
	mul.hi.u16 	%rs127, %rs126, 1821;
	mul.lo.s16 	%rs128, %rs127, 36;
	sub.s16 	%rs129, %rs126, %rs128;
	cvt.u32.u16 	%r107, %rs129;
	or.b32  	%r108, %r92, %r107;
	add.s32 	%r15, %r108, %r106;
	or.b16  	%rs130, %rs9, 1280;
	mul.hi.u16 	%rs131, %rs130, 1821;
	mul.wide.u16 	%r109, %rs131, 2304;
	add.s16 	%rs132, %rs9, 20;
	mul.hi.u16 	%rs133, %rs132, 1821;
	mul.lo.s16 	%rs134, %rs133, 36;
	sub.s16 	%rs135, %rs132, %rs134;
	cvt.u32.u16 	%r110, %rs135;
	or.b32  	%r111, %r92, %r110;
	add.s32 	%r16, %r111, %r109;
	mul.hi.u16 	%rs136, %rs76, 1821;
	mul.wide.u16 	%r112, %rs136, 2304;
	mul.hi.u16 	%rs137, %rs17, 1821;
	mul.lo.s16 	%rs138, %rs137, 36;
	sub.s16 	%rs139, %rs17, %rs138;
	cvt.u32.u16 	%r113, %rs139;
	or.b32  	%r114, %r92, %r113;
	add.s32 	%r17, %r114, %r112;
	or.b16  	%rs140, %rs9, 1792;
	mul.hi.u16 	%rs141, %rs140, 1821;
	mul.wide.u16 	%r115, %rs141, 2304;
	mul.hi.u16 	%rs142, %rs70, 1821;
	mul.lo.s16 	%rs143, %rs142, 36;
	sub.s16 	%rs144, %rs70, %rs143;
	cvt.u32.u16 	%r116, %rs144;
	or.b32  	%r117, %r92, %r116;
	add.s32 	%r18, %r117, %r115;
	or.b16  	%rs145, %rs9, 2048;
	mul.hi.u16 	%rs146, %rs145, 3641;
	shr.u16 	%rs147, %rs146, 1;
	mul.wide.u16 	%r118, %rs147, 2304;
	add.s16 	%rs148, %rs9, 32;
	mul.hi.u16 	%rs149, %rs148, 1821;
	mul.lo.s16 	%rs150, %rs149, 36;
	sub.s16 	%rs151, %rs148, %rs150;
	cvt.u32.u16 	%r119, %rs151;
	or.b32  	%r120, %r92, %r119;
	add.s32 	%r19, %r120, %r118;
	or.pred  	%p2, %p10, %p11;
	or.pred  	%p3, %p15, %p16;
	or.pred  	%p4, %p21, %p22;
	or.pred  	%p5, %p26, %p27;
	or.pred  	%p6, %p28, %p29;
	or.pred  	%p7, %p30, %p31;
	mov.b32 	%r214, 0;
	mov.f32 	%f1231, 0f00000000;
	cvt.u64.u16 	%rd22, %rs3;
	cvt.u64.u32 	%rd23, %r1;
	add.s64 	%rd24, %rd23, %rd22;
	cvt.u64.u16 	%rd35, %rs5;
	add.s64 	%rd37, %rd23, %rd35;
	not.pred 	%p38, %p1;
	cvt.u64.u32 	%rd58, %r8;
	cvt.u64.u16 	%rd59, %rs97;
	add.s64 	%rd61, %rd23, %rd59;
	add.s64 	%rd62, %rd61, %rd58;
	cvt.u64.u32 	%rd48, %r7;
	cvt.u64.u16 	%rd49, %rs90;
	add.s64 	%rd51, %rd23, %rd49;
	add.s64 	%rd52, %rd51, %rd48;
	cvt.u64.u32 	%rd5, %r2;
	cvt.u64.u16 	%rd6, %rs14;
	and.b64  	%rd7, %rd6, 255;
	mov.f32 	%f1232, %f1231;
	mov.f32 	%f1233, %f1231;
	mov.f32 	%f1234, %f1231;
	mov.f32 	%f1235, %f1231;
	mov.f32 	%f1236, %f1231;
	mov.f32 	%f1237, %f1231;
	mov.f32 	%f1238, %f1231;
	mov.f32 	%f1239, %f1231;
	mov.f32 	%f1240, %f1231;
	mov.f32 	%f1241, %f1231;
	mov.f32 	%f1242, %f1231;
	mov.f32 	%f1243, %f1231;
	mov.f32 	%f1244, %f1231;
	mov.f32 	%f1245, %f1231;
	mov.f32 	%f1246, %f1231;
	mov.f32 	%f1247, %f1231;
	mov.f32 	%f1248, %f1231;
	mov.f32 	%f1249, %f1231;
	mov.f32 	%f1250, %f1231;
	mov.f32 	%f1251, %f1231;
	mov.f32 	%f1252, %f1231;
	mov.f32 	%f1253, %f1231;
	mov.f32 	%f1254, %f1231;
	mov.f32 	%f1255, %f1231;
	mov.f32 	%f1256, %f1231;
	mov.f32 	%f1257, %f1231;
	mov.f32 	%f1258, %f1231;
	mov.f32 	%f1259, %f1231;
	mov.f32 	%f1260, %f1231;
	mov.f32 	%f1261, %f1231;
	mov.f32 	%f1262, %f1231;
	mov.f32 	%f1263, %f1231;
	mov.f32 	%f1264, %f1231;
	mov.f32 	%f1265, %f1231;
	mov.f32 	%f1266, %f1231;
	mov.f32 	%f1267, %f1231;
	mov.f32 	%f1268, %f1231;
	mov.f32 	%f1269, %f1231;
	mov.f32 	%f1270, %f1231;
	mov.f32 	%f1271, %f1231;
	mov.f32 	%f1272, %f1231;
	mov.f32 	%f1273, %f1231;
	mov.f32 	%f1274, %f1231;
	mov.f32 	%f1275, %f1231;
	mov.f32 	%f1276, %f1231;
	mov.f32 	%f1277, %f1231;
	mov.f32 	%f1278, %f1231;
	mov.f32 	%f1279, %f1231;
	mov.f32 	%f1280, %f1231;
	mov.f32 	%f1281, %f1231;
	mov.f32 	%f1282, %f1231;
	mov.f32 	%f1283, %f1231;
	mov.f32 	%f1284, %f1231;
	mov.f32 	%f1285, %f1231;
	mov.f32 	%f1286, %f1231;
	mov.f32 	%f1287, %f1231;
	mov.f32 	%f1288, %f1231;
	mov.f32 	%f1289, %f1231;
	mov.f32 	%f1290, %f1231;
	mov.f32 	%f1291, %f1231;
	mov.f32 	%f1292, %f1231;
	mov.f32 	%f1293, %f1231;
	mov.f32 	%f1294, %f1231;
	mov.f32 	%f1295, %f1231;
	mov.f32 	%f1296, %f1231;
	mov.f32 	%f1297, %f1231;
	mov.f32 	%f1298, %f1231;
	mov.f32 	%f1299, %f1231;
	mov.f32 	%f1300, %f1231;
	mov.f32 	%f1301, %f1231;
	mov.f32 	%f1302, %f1231;
	mov.f32 	%f1303, %f1231;
	mov.f32 	%f1304, %f1231;
	mov.f32 	%f1305, %f1231;
	mov.f32 	%f1306, %f1231;
	mov.f32 	%f1307, %f1231;
	mov.f32 	%f1308, %f1231;
	mov.f32 	%f1309, %f1231;
	mov.f32 	%f1310, %f1231;
	mov.f32 	%f1311, %f1231;
	mov.f32 	%f1312, %f1231;
	mov.f32 	%f1313, %f1231;
	mov.f32 	%f1314, %f1231;
	mov.f32 	%f1315, %f1231;
	mov.f32 	%f1316, %f1231;
	mov.f32 	%f1317, %f1231;
	mov.f32 	%f1318, %f1231;
	mov.f32 	%f1319, %f1231;
	mov.f32 	%f1320, %f1231;
	mov.f32 	%f1321, %f1231;
	mov.f32 	%f1322, %f1231;
	mov.f32 	%f1323, %f1231;
	mov.f32 	%f1324, %f1231;
	mov.f32 	%f1325, %f1231;
	mov.f32 	%f1326, %f1231;
	mov.f32 	%f1327, %f1231;
	mov.f32 	%f1328, %f1231;
	mov.f32 	%f1329, %f1231;
	mov.f32 	%f1330, %f1231;
	mov.f32 	%f1331, %f1231;
	mov.f32 	%f1332, %f1231;
	mov.f32 	%f1333, %f1231;
	mov.f32 	%f1334, %f1231;
	mov.f32 	%f1335, %f1231;
	mov.f32 	%f1336, %f1231;
	mov.f32 	%f1337, %f1231;
	mov.f32 	%f1338, %f1231;
	mov.f32 	%f1339, %f1231;
	mov.f32 	%f1340, %f1231;
	mov.f32 	%f1341, %f1231;
	mov.f32 	%f1342, %f1231;
$L__BB0_1:
	bar.sync 	0;
	mov.f32 	%f884, 0f00000000;
	@%p2 bra 	$L__BB0_3;
	ld.param.u64 	%rd92, [candidate2_param_0];
	mul.lo.s32 	%r121, %r214, 12544;
	cvt.u64.u32 	%rd4, %r121;
	cvt.u64.u32 	%rd8, %r1;
	add.s64 	%rd9, %rd8, %rd7;
	add.s64 	%rd10, %rd9, %rd5;
	add.s64 	%rd11, %rd10, %rd4;
	cvta.to.global.u64 	%rd12, %rd92;
	shl.b64 	%rd13, %rd11, 2;
	add.s64 	%rd14, %rd12, %rd13;
	ld.global.nc.f32 	%f884, [%rd14+-228];
$L__BB0_3:
	setp.gt.u16 	%p34, %rs2, 55;
	mov.u32 	%r122, %tid.x;
	shl.b32 	%r123, %r122, 2;
	mov.u32 	%r124, _ZZ10candidate2E15pad_temp_shared;
	add.s32 	%r125, %r124, %r123;
	st.shared.f32 	[%r125], %f884;
	mov.f32 	%f885, 0f00000000;
	@%p34 bra 	$L__BB0_5;
	ld.param.u64 	%rd93, [candidate2_param_0];
	mad.lo.s32 	%r126, %r214, 12544, %r3;
	cvta.to.global.u64 	%rd15, %rd93;
	mul.wide.u32 	%rd16, %r126, 4;
	add.s64 	%rd17, %rd15, %rd16;
	ld.global.nc.f32 	%f885, [%rd17];
$L__BB0_5:
	mov.u32 	%r127, %tid.x;
	shl.b32 	%r128, %r127, 2;
	mov.u32 	%r129, _ZZ10candidate2E15pad_temp_shared;
	add.s32 	%r130, %r129, %r128;
	st.shared.f32 	[%r130+1024], %f885;
	mov.f32 	%f886, 0f00000000;
	@%p3 bra 	$L__BB0_7;
	ld.param.u64 	%rd94, [candidate2_param_0];
	mad.lo.s32 	%r131, %r214, 12544, %r4;
	cvta.to.global.u64 	%rd18, %rd94;
	mul.wide.s32 	%rd19, %r131, 4;
	add.s64 	%rd20, %rd18, %rd19;
	ld.global.nc.f32 	%f886, [%rd20];
$L__BB0_7:
	add.s16 	%rs152, %rs3, -1;
	setp.gt.u16 	%p35, %rs152, 55;
	mov.u32 	%r132, %tid.x;
	shl.b32 	%r133, %r132, 2;
	mov.u32 	%r134, _ZZ10candidate2E15pad_temp_shared;
	add.s32 	%r135, %r134, %r133;
	st.shared.f32 	[%r135+2048], %f886;
	mov.f32 	%f887, 0f00000000;
	@%p35 bra 	$L__BB0_9;
	ld.param.u64 	%rd95, [candidate2_param_0];
	mul.lo.s32 	%r136, %r214, 12544;
	cvt.u64.u32 	%rd21, %r136;
	cvt.u32.u16 	%r137, %rs4;
	mul.wide.u32 	%rd25, %r137, 56;
	add.s64 	%rd26, %rd24, %rd25;
	add.s64 	%rd27, %rd26, %rd21;
	cvta.to.global.u64 	%rd28, %rd95;
	shl.b64 	%rd29, %rd27, 2;
	add.s64 	%rd30, %rd28, %rd29;
	ld.global.nc.f32 	%f887, [%rd30+12316];
$L__BB0_9:
	mov.u32 	%r138, %tid.x;
	shl.b32 	%r139, %r138, 2;
	mov.u32 	%r140, _ZZ10candidate2E15pad_temp_shared;
	add.s32 	%r141, %r140, %r139;
	st.shared.f32 	[%r141+3072], %f887;
	mov.f32 	%f888, 0f00000000;
	@%p4 bra 	$L__BB0_11;
	ld.param.u64 	%rd96, [candidate2_param_0];
	mad.lo.s32 	%r142, %r214, 12544, %r5;
	cvta.to.global.u64 	%rd31, %rd96;
	mul.wide.u32 	%rd32, %r142, 4;
	add.s64 	%rd33, %rd31, %rd32;
	ld.global.nc.f32 	%f888, [%rd33];
$L__BB0_11:
	add.s16 	%rs153, %rs5, -1;
	setp.gt.u16 	%p36, %rs153, 55;
	mov.u32 	%r143, %tid.x;
	shl.b32 	%r144, %r143, 2;
	mov.u32 	%r145, _ZZ10candidate2E15pad_temp_shared;
	add.s32 	%r146, %r145, %r144;
	st.shared.f32 	[%r146+4096], %f888;
	mov.f32 	%f889, 0f00000000;
	@%p36 bra 	$L__BB0_13;
	ld.param.u64 	%rd97, [candidate2_param_0];
	mul.lo.s32 	%r147, %r214, 12544;
	cvt.u64.u32 	%rd34, %r147;
	cvt.u32.u16 	%r148, %rs6;
	mul.wide.u32 	%rd38, %r148, 56;
	add.s64 	%rd39, %rd37, %rd38;
	add.s64 	%rd40, %rd39, %rd34;
	cvta.to.global.u64 	%rd41, %rd97;
	shl.b64 	%rd42, %rd40, 2;
	add.s64 	%rd43, %rd41, %rd42;
	ld.global.nc.f32 	%f889, [%rd43+24860];
$L__BB0_13:
	mov.u32 	%r149, %tid.x;
	shl.b32 	%r150, %r149, 2;
	mov.u32 	%r151, _ZZ10candidate2E15pad_temp_shared;
	add.s32 	%r152, %r151, %r150;
	st.shared.f32 	[%r152+5120], %f889;
	mov.f32 	%f890, 0f00000000;
	@%p5 bra 	$L__BB0_15;
	ld.param.u64 	%rd98, [candidate2_param_0];
	mad.lo.s32 	%r153, %r214, 12544, %r6;
	cvta.to.global.u64 	%rd44, %rd98;
	mul.wide.u32 	%rd45, %r153, 4;
	add.s64 	%rd46, %rd44, %rd45;
	ld.global.nc.f32 	%f890, [%rd46];
$L__BB0_15:
	mov.u32 	%r154, %tid.x;
	shl.b32 	%r155, %r154, 2;
	mov.u32 	%r156, _ZZ10candidate2E15pad_temp_shared;
	add.s32 	%r157, %r156, %r155;
	st.shared.f32 	[%r157+6144], %f890;
	mov.f32 	%f891, 0f00000000;
	@%p6 bra 	$L__BB0_17;
	ld.param.u64 	%rd99, [candidate2_param_0];
	mul.lo.s32 	%r158, %r214, 12544;
	cvt.u64.u32 	%rd47, %r158;
	add.s64 	%rd53, %rd52, %rd47;
	cvta.to.global.u64 	%rd54, %rd99;
	shl.b64 	%rd55, %rd53, 2;
	add.s64 	%rd56, %rd54, %rd55;
	ld.global.nc.f32 	%f891, [%rd56+37404];
$L__BB0_17:
	mov.u32 	%r159, %tid.x;
	shl.b32 	%r160, %r159, 2;
	mov.u32 	%r161, _ZZ10candidate2E15pad_temp_shared;
	add.s32 	%r162, %r161, %r160;
	st.shared.f32 	[%r162+7168], %f891;
	mov.f32 	%f892, 0f00000000;
	@%p7 bra 	$L__BB0_19;
	ld.param.u64 	%rd100, [candidate2_param_0];
	mul.lo.s32 	%r163, %r214, 12544;
	cvt.u64.u32 	%rd57, %r163;
	add.s64 	%rd63, %rd62, %rd57;
	cvta.to.global.u64 	%rd64, %rd100;
	shl.b64 	%rd65, %rd63, 2;
	add.s64 	%rd66, %rd64, %rd65;
	ld.global.nc.f32 	%f892, [%rd66+37404];
$L__BB0_19:
	mov.u32 	%r164, %tid.x;
	setp.gt.u32 	%p37, %r164, 15;
	shl.b32 	%r165, %r164, 2;
	mov.u32 	%r166, _ZZ10candidate2E15pad_temp_shared;
	add.s32 	%r167, %r166, %r165;
	st.shared.f32 	[%r167+8192], %f892;
	@%p37 bra 	$L__BB0_23;
	mov.f32 	%f893, 0f00000000;
	@%p38 bra 	$L__BB0_22;
	ld.param.u64 	%rd101, [candidate2_param_0];
	mad.lo.s32 	%r168, %r214, 12544, %r9;
	cvta.to.global.u64 	%rd67, %rd101;
	mul.wide.u32 	%rd68, %r168, 4;
	add.s64 	%rd69, %rd67, %rd68;
	ld.global.nc.f32 	%f893, [%rd69];
$L__BB0_22:
	mov.u32 	%r169, %tid.x;
	shl.b32 	%r170, %r169, 2;
	mov.u32 	%r171, _ZZ10candidate2E15pad_temp_shared;
	add.s32 	%r172, %r171, %r170;
	st.shared.f32 	[%r172+9216], %f893;
$L__BB0_23:
	ld.param.u64 	%rd102, [candidate2_param_1];
	mul.lo.s32 	%r174, %r214, 36;
	add.s32 	%r175, %r11, %r174;
	cvta.to.global.u64 	%rd70, %rd102;
	mul.wide.u32 	%rd71, %r175, 4;
	add.s64 	%rd72, %rd70, %rd71;
	ld.global.nc.f32 	%f707, [%rd72];
	mov.u32 	%r176, %tid.x;
	shl.b32 	%r177, %r176, 2;
	mov.u32 	%r178, _ZZ10candidate2E13kernel_shared;
	add.s32 	%r179, %r178, %r177;
	st.shared.f32 	[%r179], %f707;
	add.s32 	%r180, %r12, %r174;
	mul.wide.u32 	%rd73, %r180, 4;
	add.s64 	%rd74, %rd70, %rd73;
	ld.global.nc.f32 	%f708, [%rd74];
	st.shared.f32 	[%r179+1024], %f708;
	add.s32 	%r181, %r13, %r174;
	mul.wide.u32 	%rd75, %r181, 4;
	add.s64 	%rd76, %rd70, %rd75;
	ld.global.nc.f32 	%f709, [%rd76];
	st.shared.f32 	[%r179+2048], %f709;
	add.s32 	%r182, %r14, %r174;
	mul.wide.u32 	%rd77, %r182, 4;
	add.s64 	%rd78, %rd70, %rd77;
	ld.global.nc.f32 	%f710, [%rd78];
	st.shared.f32 	[%r179+3072], %f710;
	add.s32 	%r183, %r15, %r174;
	mul.wide.u32 	%rd79, %r183, 4;
	add.s64 	%rd80, %rd70, %rd79;
	ld.global.nc.f32 	%f711, [%rd80];
	st.shared.f32 	[%r179+4096], %f711;
	add.s32 	%r184, %r16, %r174;
	mul.wide.u32 	%rd81, %r184, 4;
	add.s64 	%rd82, %rd70, %rd81;
	ld.global.nc.f32 	%f712, [%rd82];
	st.shared.f32 	[%r179+5120], %f712;
	add.s32 	%r185, %r17, %r174;
	mul.wide.u32 	%rd83, %r185, 4;
	add.s64 	%rd84, %rd70, %rd83;
	ld.global.nc.f32 	%f713, [%rd84];
	st.shared.f32 	[%r179+6144], %f713;
	add.s32 	%r186, %r18, %r174;
	mul.wide.u32 	%rd85, %r186, 4;
	add.s64 	%rd86, %rd70, %rd85;
	ld.global.nc.f32 	%f714, [%rd86];
	st.shared.f32 	[%r179+7168], %f714;
	add.s32 	%r187, %r19, %r174;
	mul.wide.u32 	%rd87, %r187, 4;
	add.s64 	%rd88, %rd70, %rd87;
	ld.global.nc.f32 	%f715, [%rd88];
	st.shared.f32 	[%r179+8192], %f715;
	bar.sync 	0;
	mov.b32 	%r215, 0;
	mov.pred 	%p46, -1;
$L__BB0_24:
	mov.pred 	%p8, %p46;
	mov.u32 	%r189, %tid.x;
	and.b32  	%r190, %r189, 7;
	mul.lo.s32 	%r191, %r190, 7;
	mad.lo.s32 	%r22, %r215, 1160, %r191;
	shr.u32 	%r192, %r189, 3;
	mov.u32 	%r193, _ZZ10candidate2E13kernel_shared;
	mad.lo.s32 	%r194, %r192, 144, %r193;
	mad.lo.s32 	%r23, %r215, 72, %r194;
	mov.b32 	%r216, 0;
$L__BB0_25:
	mov.b32 	%r217, 0;
	mov.pred 	%p47, -1;
	add.s32 	%r197, %r22, %r216;
$L__BB0_26:
	mov.pred 	%p9, %p47;
	mad.lo.s32 	%r198, %r217, 580, %r197;
	shl.b32 	%r199, %r216, 2;
	add.s32 	%r200, %r23, %r199;
	mad.lo.s32 	%r26, %r217, 36, %r200;
	shl.b32 	%r201, %r198, 2;
	mov.u32 	%r202, _ZZ10candidate2E15pad_temp_shared;
	add.s32 	%r203, %r202, %r201;
	add.s32 	%r218, %r203, 928;
	ld.shared.f32 	%f1230, [%r203+928];
	mov.b32 	%r219, 4608;
$L__BB0_27:
	add.s32 	%r204, %r26, %r219;
	ld.shared.f32 	%f716, [%r204+-4608];
	ld.shared.f32 	%f717, [%r204];
	ld.shared.f32 	%f718, [%r218+-928];
	fma.rn.f32 	%f1342, %f718, %f716, %f1342;
	ld.shared.f32 	%f719, [%r218+-464];
	fma.rn.f32 	%f1328, %f719, %f716, %f1328;
	fma.rn.f32 	%f1314, %f1230, %f716, %f1314;
	ld.shared.f32 	%f720, [%r218+464];
	fma.rn.f32 	%f1300, %f720, %f716, %f1300;
	fma.rn.f32 	%f1286, %f718, %f717, %f1286;
	fma.rn.f32 	%f1272, %f719, %f717, %f1272;
	fma.rn.f32 	%f1258, %f1230, %f717, %f1258;
	fma.rn.f32 	%f1244, %f720, %f717, %f1244;
	ld.shared.f32 	%f721, [%r218+-924];
	fma.rn.f32 	%f1341, %f721, %f716, %f1341;
	ld.shared.f32 	%f722, [%r218+-460];
	fma.rn.f32 	%f1327, %f722, %f716, %f1327;
	ld.shared.f32 	%f723, [%r218+4];
	fma.rn.f32 	%f1313, %f723, %f716, %f1313;
	ld.shared.f32 	%f724, [%r218+468];
	fma.rn.f32 	%f1299, %f724, %f716, %f1299;
	fma.rn.f32 	%f1285, %f721, %f717, %f1285;
	fma.rn.f32 	%f1271, %f722, %f717, %f1271;
	fma.rn.f32 	%f1257, %f723, %f717, %f1257;
	fma.rn.f32 	%f1243, %f724, %f717, %f1243;
	ld.shared.f32 	%f725, [%r218+-920];
	fma.rn.f32 	%f1340, %f725, %f716, %f1340;
	ld.shared.f32 	%f726, [%r218+-456];
	fma.rn.f32 	%f1326, %f726, %f716, %f1326;
	ld.shared.f32 	%f727, [%r218+8];
	fma.rn.f32 	%f1312, %f727, %f716, %f1312;
	ld.shared.f32 	%f728, [%r218+472];
	fma.rn.f32 	%f1298, %f728, %f716, %f1298;
	fma.rn.f32 	%f1284, %f725, %f717, %f1284;
	fma.rn.f32 	%f1270, %f726, %f717, %f1270;
	fma.rn.f32 	%f1256, %f727, %f717, %f1256;
	fma.rn.f32 	%f1242, %f728, %f717, %f1242;
	ld.shared.f32 	%f729, [%r218+-916];
	fma.rn.f32 	%f1339, %f729, %f716, %f1339;
	ld.shared.f32 	%f730, [%r218+-452];
	fma.rn.f32 	%f1325, %f730, %f716, %f1325;
	ld.shared.f32 	%f731, [%r218+12];
	fma.rn.f32 	%f1311, %f731, %f716, %f1311;
	ld.shared.f32 	%f732, [%r218+476];
	fma.rn.f32 	%f1297, %f732, %f716, %f1297;
	fma.rn.f32 	%f1283, %f729, %f717, %f1283;
	fma.rn.f32 	%f1269, %f730, %f717, %f1269;
	fma.rn.f32 	%f1255, %f731, %f717, %f1255;
	fma.rn.f32 	%f1241, %f732, %f717, %f1241;
	ld.shared.f32 	%f733, [%r218+-912];
	fma.rn.f32 	%f1338, %f733, %f716, %f1338;
	ld.shared.f32 	%f734, [%r218+-448];
	fma.rn.f32 	%f1324, %f734, %f716, %f1324;
	ld.shared.f32 	%f735, [%r218+16];
	fma.rn.f32 	%f1310, %f735, %f716, %f1310;
	ld.shared.f32 	%f736, [%r218+480];
	fma.rn.f32 	%f1296, %f736, %f716, %f1296;
	fma.rn.f32 	%f1282, %f733, %f717, %f1282;
	fma.rn.f32 	%f1268, %f734, %f717, %f1268;
	fma.rn.f32 	%f1254, %f735, %f717, %f1254;
	fma.rn.f32 	%f1240, %f736, %f717, %f1240;
	ld.shared.f32 	%f737, [%r218+-908];
	fma.rn.f32 	%f1337, %f737, %f716, %f1337;
	ld.shared.f32 	%f738, [%r218+-444];
	fma.rn.f32 	%f1323, %f738, %f716, %f1323;
	ld.shared.f32 	%f739, [%r218+20];
	fma.rn.f32 	%f1309, %f739, %f716, %f1309;
	ld.shared.f32 	%f740, [%r218+484];
	fma.rn.f32 	%f1295, %f740, %f716, %f1295;
	fma.rn.f32 	%f1281, %f737, %f717, %f1281;
	fma.rn.f32 	%f1267, %f738, %f717, %f1267;
	fma.rn.f32 	%f1253, %f739, %f717, %f1253;
	fma.rn.f32 	%f1239, %f740, %f717, %f1239;
	ld.shared.f32 	%f741, [%r218+-904];
	fma.rn.f32 	%f1336, %f741, %f716, %f1336;
	ld.shared.f32 	%f742, [%r218+-440];
	fma.rn.f32 	%f1322, %f742, %f716, %f1322;
	ld.shared.f32 	%f743, [%r218+24];
	fma.rn.f32 	%f1308, %f743, %f716, %f1308;
	ld.shared.f32 	%f744, [%r218+488];
	fma.rn.f32 	%f1294, %f744, %f716, %f1294;
	fma.rn.f32 	%f1280, %f741, %f717, %f1280;
	fma.rn.f32 	%f1266, %f742, %f717, %f1266;
	fma.rn.f32 	%f1252, %f743, %f717, %f1252;
	fma.rn.f32 	%f1238, %f744, %f717, %f1238;
	ld.shared.f32 	%f745, [%r218+-696];
	fma.rn.f32 	%f1335, %f745, %f716, %f1335;
	ld.shared.f32 	%f746, [%r218+-232];
	fma.rn.f32 	%f1321, %f746, %f716, %f1321;
	add.s32 	%r30, %r218, 232;
	ld.shared.f32 	%f1230, [%r218+232];
	fma.rn.f32 	%f1307, %f1230, %f716, %f1307;
	ld.shared.f32 	%f747, [%r218+696];
	fma.rn.f32 	%f1293, %f747, %f716, %f1293;
	fma.rn.f32 	%f1279, %f745, %f717, %f1279;
	fma.rn.f32 	%f1265, %f746, %f717, %f1265;
	fma.rn.f32 	%f1251, %f1230, %f717, %f1251;
	fma.rn.f32 	%f1237, %f747, %f717, %f1237;
	ld.shared.f32 	%f748, [%r218+-692];
	fma.rn.f32 	%f1334, %f748, %f716, %f1334;
	ld.shared.f32 	%f749, [%r218+-228];
	fma.rn.f32 	%f1320, %f749, %f716, %f1320;
	ld.shared.f32 	%f750, [%r218+236];
	fma.rn.f32 	%f1306, %f750, %f716, %f1306;
	ld.shared.f32 	%f751, [%r218+700];
	fma.rn.f32 	%f1292, %f751, %f716, %f1292;
	fma.rn.f32 	%f1278, %f748, %f717, %f1278;
	fma.rn.f32 	%f1264, %f749, %f717, %f1264;
	fma.rn.f32 	%f1250, %f750, %f717, %f1250;
	fma.rn.f32 	%f1236, %f751, %f717, %f1236;
	ld.shared.f32 	%f752, [%r218+-688];
	fma.rn.f32 	%f1333, %f752, %f716, %f1333;
	ld.shared.f32 	%f753, [%r218+-224];
	fma.rn.f32 	%f1319, %f753, %f716, %f1319;
	ld.shared.f32 	%f754, [%r218+240];
	fma.rn.f32 	%f1305, %f754, %f716, %f1305;
	ld.shared.f32 	%f755, [%r218+704];
	fma.rn.f32 	%f1291, %f755, %f716, %f1291;
	fma.rn.f32 	%f1277, %f752, %f717, %f1277;
	fma.rn.f32 	%f1263, %f753, %f717, %f1263;
	fma.rn.f32 	%f1249, %f754, %f717, %f1249;
	fma.rn.f32 	%f1235, %f755, %f717, %f1235;
	ld.shared.f32 	%f756, [%r218+-684];
	fma.rn.f32 	%f1332, %f756, %f716, %f1332;
	ld.shared.f32 	%f757, [%r218+-220];
	fma.rn.f32 	%f1318, %f757, %f716, %f1318;
	ld.shared.f32 	%f758, [%r218+244];
	fma.rn.f32 	%f1304, %f758, %f716, %f1304;
	ld.shared.f32 	%f759, [%r218+708];
	fma.rn.f32 	%f1290, %f759, %f716, %f1290;
	fma.rn.f32 	%f1276, %f756, %f717, %f1276;
	fma.rn.f32 	%f1262, %f757, %f717, %f1262;
	fma.rn.f32 	%f1248, %f758, %f717, %f1248;
	fma.rn.f32 	%f1234, %f759, %f717, %f1234;
	ld.shared.f32 	%f760, [%r218+-680];
	fma.rn.f32 	%f1331, %f760, %f716, %f1331;
	ld.shared.f32 	%f761, [%r218+-216];
	fma.rn.f32 	%f1317, %f761, %f716, %f1317;
	ld.shared.f32 	%f762, [%r218+248];
	fma.rn.f32 	%f1303, %f762, %f716, %f1303;
	ld.shared.f32 	%f763, [%r218+712];
	fma.rn.f32 	%f1289, %f763, %f716, %f1289;
	fma.rn.f32 	%f1275, %f760, %f717, %f1275;
	fma.rn.f32 	%f1261, %f761, %f717, %f1261;
	fma.rn.f32 	%f1247, %f762, %f717, %f1247;
	fma.rn.f32 	%f1233, %f763, %f717, %f1233;
	ld.shared.f32 	%f764, [%r218+-676];
	fma.rn.f32 	%f1330, %f764, %f716, %f1330;
	ld.shared.f32 	%f765, [%r218+-212];
	fma.rn.f32 	%f1316, %f765, %f716, %f1316;
	ld.shared.f32 	%f766, [%r218+252];
	fma.rn.f32 	%f1302, %f766, %f716, %f1302;
	ld.shared.f32 	%f767, [%r218+716];
	fma.rn.f32 	%f1288, %f767, %f716, %f1288;
	fma.rn.f32 	%f1274, %f764, %f717, %f1274;
	fma.rn.f32 	%f1260, %f765, %f717, %f1260;
	fma.rn.f32 	%f1246, %f766, %f717, %f1246;
	fma.rn.f32 	%f1232, %f767, %f717, %f1232;
	ld.shared.f32 	%f768, [%r218+-672];
	fma.rn.f32 	%f1329, %f768, %f716, %f1329;
	ld.shared.f32 	%f769, [%r218+-208];
	fma.rn.f32 	%f1315, %f769, %f716, %f1315;
	ld.shared.f32 	%f770, [%r218+256];
	fma.rn.f32 	%f1301, %f770, %f716, %f1301;
	ld.shared.f32 	%f771, [%r218+720];
	fma.rn.f32 	%f1287, %f771, %f716, %f1287;
	fma.rn.f32 	%f1273, %f768, %f717, %f1273;
	fma.rn.f32 	%f1259, %f769, %f717, %f1259;
	fma.rn.f32 	%f1245, %f770, %f717, %f1245;
	fma.rn.f32 	%f1231, %f771, %f717, %f1231;
	add.s32 	%r219, %r219, 12;
	setp.ne.s32 	%p41, %r219, 4644;
	mov.u32 	%r218, %r30;
	@%p41 bra 	$L__BB0_27;
	mov.b32 	%r217, 1;
	mov.pred 	%p47, 0;
	@%p9 bra 	$L__BB0_26;
	add.s32 	%r216, %r216, 1;
	setp.ne.s32 	%p43, %r216, 3;
	@%p43 bra 	$L__BB0_25;
	mov.b32 	%r215, 1;
	mov.pred 	%p46, 0;
	@%p8 bra 	$L__BB0_24;
	add.s32 	%r214, %r214, 1;
	setp.ne.s32 	%p45, %r214, 64;
	@%p45 bra 	$L__BB0_1;
	ld.param.u64 	%rd103, [candidate2_param_2];
	cvta.to.global.u64 	%rd89, %rd103;
	mov.u32 	%r207, %tid.x;
	shr.u32 	%r208, %r207, 3;
	mul.lo.s32 	%r209, %r208, 3136;
	mad.lo.s32 	%r210, %r10, 200704, %r209;
	add.s32 	%r211, %r210, %r1;
	and.b32  	%r212, %r207, 7;
	mad.lo.s32 	%r213, %r212, 7, %r211;
	mul.wide.u32 	%rd90, %r213, 4;
	add.s64 	%rd91, %rd89, %rd90;
	st.global.f32 	[%rd91], %f1342;
	st.global.f32 	[%rd91+448], %f1328;
	st.global.f32 	[%rd91+896], %f1314;
	st.global.f32 	[%rd91+1344], %f1300;
	st.global.f32 	[%rd91+401408], %f1286;
	st.global.f32 	[%rd91+401856], %f1272;
	st.global.f32 	[%rd91+402304], %f1258;
	st.global.f32 	[%rd91+402752], %f1244;
	st.global.f32 	[%rd91+4], %f1341;
	st.global.f32 	[%rd91+452], %f1327;
	st.global.f32 	[%rd91+900], %f1313;
	st.global.f32 	[%rd91+1348], %f1299;
	st.global.f32 	[%rd91+401412], %f1285;
	st.global.f32 	[%rd91+401860], %f1271;
	st.global.f32 	[%rd91+402308], %f1257;
	st.global.f32 	[%rd91+402756], %f1243;
	st.global.f32 	[%rd91+8], %f1340;
	st.global.f32 	[%rd91+456], %f1326;
	st.global.f32 	[%rd91+904], %f1312;
	st.global.f32 	[%rd91+1352], %f1298;
	st.global.f32 	[%rd91+401416], %f1284;
	st.global.f32 	[%rd91+401864], %f1270;
	st.global.f32 	[%rd91+402312], %f1256;
	st.global.f32 	[%rd91+402760], %f1242;
	st.global.f32 	[%rd91+12], %f1339;
	st.global.f32 	[%rd91+460], %f1325;
	st.global.f32 	[%rd91+908], %f1311;
	st.global.f32 	[%rd91+1356], %f1297;
	st.global.f32 	[%rd91+401420], %f1283;
	st.global.f32 	[%rd91+401868], %f1269;
	st.global.f32 	[%rd91+402316], %f1255;
	st.global.f32 	[%rd91+402764], %f1241;
	st.global.f32 	[%rd91+16], %f1338;
	st.global.f32 	[%rd91+464], %f1324;
	st.global.f32 	[%rd91+912], %f1310;
	st.global.f32 	[%rd91+1360], %f1296;
	st.global.f32 	[%rd91+401424], %f1282;
	st.global.f32 	[%rd91+401872], %f1268;
	st.global.f32 	[%rd91+402320], %f1254;
	st.global.f32 	[%rd91+402768], %f1240;
	st.global.f32 	[%rd91+20], %f1337;
	st.global.f32 	[%rd91+468], %f1323;
	st.global.f32 	[%rd91+916], %f1309;
	st.global.f32 	[%rd91+1364], %f1295;
	st.global.f32 	[%rd91+401428], %f1281;
	st.global.f32 	[%rd91+401876], %f1267;
	st.global.f32 	[%rd91+402324], %f1253;
	st.global.f32 	[%rd91+402772], %f1239;
	st.global.f32 	[%rd91+24], %f1336;
	st.global.f32 	[%rd91+472], %f1322;
	st.global.f32 	[%rd91+920], %f1308;
	st.global.f32 	[%rd91+1368], %f1294;
	st.global.f32 	[%rd91+401432], %f1280;
	st.global.f32 	[%rd91+401880], %f1266;
	st.global.f32 	[%rd91+402328], %f1252;
	st.global.f32 	[%rd91+402776], %f1238;
	st.global.f32 	[%rd91+224], %f1335;
	st.global.f32 	[%rd91+672], %f1321;
	st.global.f32 	[%rd91+1120], %f1307;
	st.global.f32 	[%rd91+1568], %f1293;
	st.global.f32 	[%rd91+401632], %f1279;
	st.global.f32 	[%rd91+402080], %f1265;
	st.global.f32 	[%rd91+402528], %f1251;
	st.global.f32 	[%rd91+402976], %f1237;
	st.global.f32 	[%rd91+228], %f1334;
	st.global.f32 	[%rd91+676], %f1320;
	st.global.f32 	[%rd91+1124], %f1306;
	st.global.f32 	[%rd91+1572], %f1292;
	st.global.f32 	[%rd91+401636], %f1278;
	st.global.f32 	[%rd91+402084], %f1264;
	st.global.f32 	[%rd91+402532], %f1250;
	st.global.f32 	[%rd91+402980], %f1236;
	st.global.f32 	[%rd91+232], %f1333;
	st.global.f32 	[%rd91+680], %f1319;
	st.global.f32 	[%rd91+1128], %f1305;
	st.global.f32 	[%rd91+1576], %f1291;
	st.global.f32 	[%rd91+401640], %f1277;
	st.global.f32 	[%rd91+402088], %f1263;
	st.global.f32 	[%rd91+402536], %f1249;
	st.global.f32 	[%rd91+402984], %f1235;
	st.global.f32 	[%rd91+236], %f1332;
	st.global.f32 	[%rd91+684], %f1318;
	st.global.f32 	[%rd91+1132], %f1304;
	st.global.f32 	[%rd91+1580], %f1290;
	st.global.f32 	[%rd91+401644], %f1276;
	st.global.f32 	[%rd91+402092], %f1262;
	st.global.f32 	[%rd91+402540], %f1248;
	st.global.f32 	[%rd91+402988], %f1234;
	st.global.f32 	[%rd91+240], %f1331;
	st.global.f32 	[%rd91+688], %f1317;
	st.global.f32 	[%rd91+1136], %f1303;
	st.global.f32 	[%rd91+1584], %f1289;
	st.global.f32 	[%rd91+401648], %f1275;
	st.global.f32 	[%rd91+402096], %f1261;
	st.global.f32 	[%rd91+402544], %f1247;
	st.global.f32 	[%rd91+402992], %f1233;
	st.global.f32 	[%rd91+244], %f1330;
	st.global.f32 	[%rd91+692], %f1316;
	st.global.f32 	[%rd91+1140], %f1302;
	st.global.f32 	[%rd91+1588], %f1288;
	st.global.f32 	[%rd91+401652], %f1274;
	st.global.f32 	[%rd91+402100], %f1260;
	st.global.f32 	[%rd91+402548], %f1246;
	st.global.f32 	[%rd91+402996], %f1232;
	st.global.f32 	[%rd91+248], %f1329;
	st.global.f32 	[%rd91+696], %f1315;
	st.global.f32 	[%rd91+1144], %f1301;
	st.global.f32 	[%rd91+1592], %f1287;
	st.global.f32 	[%rd91+401656], %f1273;
	st.global.f32 	[%rd91+402104], %f1259;
	st.global.f32 	[%rd91+402552], %f1245;
	st.global.f32 	[%rd91+403000], %f1231;
	ret;

}


// ===== COMPILED SASS (sm_100) =====

	.target	sm_100

	.elftype	@"ET_EXEC"


//--------------------- .note.nv.tkinfo           --------------------------
	.section	.note.nv.tkinfo,"",@"SHT_NOTE"
	.sectionflags	@"SHF_NOTE_NV_TKINFO"
	.tkinfo
        /*0018*/ 	.word	0x00000002
        /*0030*/ 	.string	""
        /*0030*/ 	.string	"ptxas"
        /*0030*/ 	.string	"Cuda compilation tools, release 13.0, V13.0.88"
        /*0030*/ 	.string	"Build cuda_13.0.r13.0/compiler.36424714_0"
        /*0030*/ 	.string	"-arch sm_100 -m 64 "



//--------------------- .note.nv.cuinfo           --------------------------
	.section	.note.nv.cuinfo,"",@"SHT_NOTE"
	.sectionflags	@"SHF_NOTE_NV_CUINFO"
        /*0018*/ 	.short	0x0002
        /*001a*/ 	.short	0x0064
        /*001c*/ 	.short	0x0082
	.zero		2


//--------------------- .nv.info                  --------------------------
	.section	.nv.info,"",@"SHT_CUDA_INFO"
	.align	4


	//----- nvinfo : EIATTR_REGCOUNT
	.align		4
        /*0000*/ 	.byte	0x04, 0x2f
        /*0002*/ 	.short	(.L_1 - .L_0)
	.align		4
.L_0:
        /*0004*/ 	.word	index@(candidate2)
        /*0008*/ 	.word	0x000000ac


	//----- nvinfo : EIATTR_FRAME_SIZE
	.align		4
.L_1:
        /*000c*/ 	.byte	0x04, 0x11
        /*000e*/ 	.short	(.L_3 - .L_2)
	.align		4
.L_2:
        /*0010*/ 	.word	index@(candidate2)
        /*0014*/ 	.word	0x00000000


	//----- nvinfo : EIATTR_MIN_STACK_SIZE
	.align		4
.L_3:
        /*0018*/ 	.byte	0x04, 0x12
        /*001a*/ 	.short	(.L_5 - .L_4)
	.align		4
.L_4:
        /*001c*/ 	.word	index@(candidate2)
        /*0020*/ 	.word	0x00000000
.L_5:


//--------------------- .nv.compat                --------------------------
	.section	.nv.compat,"",@"SHT_CUDA_COMPAT_INFO"
	.align	4
        /*0000*/ 	.byte	0x02, 0x09, 0x00, 0x00, 0x02, 0x02, 0x01, 0x00, 0x02, 0x05, 0x05, 0x00, 0x03, 0x07, 0x01, 0x01
        /*0010*/ 	.byte	0x02, 0x03, 0x00, 0x00, 0x02, 0x06, 0x01, 0x00, 0x04, 0x0b, 0x08, 0x00, 0x09, 0x00, 0x00, 0x00
        /*0020*/ 	.byte	0x00, 0x00, 0x00, 0x00


//--------------------- .nv.info.candidate2       --------------------------
	.section	.nv.info.candidate2,"",@"SHT_CUDA_INFO"
	.sectionflags	@""
	.align	4


	//----- nvinfo : EIATTR_CUDA_API_VERSION
	.align		4
        /*0000*/ 	.byte	0x04, 0x37
        /*0002*/ 	.short	(.L_7 - .L_6)
.L_6:
        /*0004*/ 	.word	0x00000082


	//----- nvinfo : EIATTR_KPARAM_INFO
	.align		4
.L_7:
        /*0008*/ 	.byte	0x04, 0x17
        /*000a*/ 	.short	(.L_9 - .L_8)
.L_8:
        /*000c*/ 	.word	0x00000000
        /*0010*/ 	.short	0x0002
        /*0012*/ 	.short	0x0010
        /*0014*/ 	.byte	0x00, 0xf5, 0x21, 0x00


	//----- nvinfo : EIATTR_KPARAM_INFO
	.align		4
.L_9:
        /*0018*/ 	.byte	0x04, 0x17
        /*001a*/ 	.short	(.L_11 - .L_10)
.L_10:
        /*001c*/ 	.word	0x00000000
        /*0020*/ 	.short	0x0001
        /*0022*/ 	.short	0x0008
        /*0024*/ 	.byte	0x00, 0xf5, 0x21, 0x00


	//----- nvinfo : EIATTR_KPARAM_INFO
	.align		4
.L_11:
        /*0028*/ 	.byte	0x04, 0x17
        /*002a*/ 	.short	(.L_13 - .L_12)
.L_12:
        /*002c*/ 	.word	0x00000000
        /*0030*/ 	.short	0x0000
        /*0032*/ 	.short	0x0000
        /*0034*/ 	.byte	0x00, 0xf5, 0x21, 0x00


	//----- nvinfo : EIATTR_SPARSE_MMA_MASK
	.align		4
.L_13:
        /*0038*/ 	.byte	0x03, 0x50
        /*003a*/ 	.short	0x0000


	//----- nvinfo : EIATTR_MAXREG_COUNT
	.align		4
        /*003c*/ 	.byte	0x03, 0x1b
        /*003e*/ 	.short	0x00ff


	//----- nvinfo : EIATTR_NUM_BARRIERS
	.align		4
        /*0040*/ 	.byte	0x02, 0x4c
        /*0042*/ 	.byte	0x01
	.zero		1


	//----- nvinfo : EIATTR_MERCURY_ISA_VERSION
	.align		4
        /*0044*/ 	.byte	0x03, 0x5f
        /*0046*/ 	.short	0x0101


	//----- nvinfo : EIATTR_VRC_CTA_INIT_COUNT
	.align		4
        /*0048*/ 	.byte	0x02, 0x4a
	.zero		1
	.zero		1


	//----- nvinfo : EIATTR_EXIT_INSTR_OFFSETS
	.align		4
        /*004c*/ 	.byte	0x04, 0x1c
        /*004e*/ 	.short	(.L_15 - .L_14)


	//   ....[0]....
.L_14:
        /*0050*/ 	.word	0x000039c0


	//----- nvinfo : EIATTR_MAX_THREADS
	.align		4
.L_15:
        /*0054*/ 	.byte	0x04, 0x05
        /*0056*/ 	.short	(.L_17 - .L_16)
.L_16:
        /*0058*/ 	.word	0x00000100
        /*005c*/ 	.word	0x00000001
        /*0060*/ 	.word	0x00000001


	//----- nvinfo : EIATTR_CRS_STACK_SIZE
	.align		4
.L_17:
        /*0064*/ 	.byte	0x04, 0x1e
        /*0066*/ 	.short	(.L_19 - .L_18)
.L_18:
        /*0068*/ 	.word	0x00000000


	//----- nvinfo : EIATTR_CBANK_PARAM_SIZE
	.align		4
.L_19:
        /*006c*/ 	.byte	0x03, 0x19
        /*006e*/ 	.short	0x0018


	//----- nvinfo : EIATTR_PARAM_CBANK
	.align		4
        /*0070*/ 	.byte	0x04, 0x0a
        /*0072*/ 	.short	(.L_21 - .L_20)
	.align		4
.L_20:
        /*0074*/ 	.word	index@(.nv.constant0.candidate2)
        /*0078*/ 	.short	0x0380
        /*007a*/ 	.short	0x0018


	//----- nvinfo : EIATTR_SW_WAR
	.align		4
.L_21:
        /*007c*/ 	.byte	0x04, 0x36
        /*007e*/ 	.short	(.L_23 - .L_22)
.L_22:
        /*0080*/ 	.word	0x00000008
.L_23:


//--------------------- .nv.callgraph             --------------------------
	.section	.nv.callgraph,"",@"SHT_CUDA_CALLGRAPH"
	.align	4
	.sectionentsize	8
	.align		4
        /*0000*/ 	.word	0x00000000
	.align		4
        /*0004*/ 	.word	0xffffffff
	.align		4
        /*0008*/ 	.word	0x00000000
	.align		4
        /*000c*/ 	.word	0xfffffffe
	.align		4
        /*0010*/ 	.word	0x00000000
	.align		4
        /*0014*/ 	.word	0xfffffffd
	.align		4
        /*0018*/ 	.word	0x00000000
	.align		4
        /*001c*/ 	.word	0xfffffffc


//--------------------- .text.candidate2          --------------------------
	.section	.text.candidate2,"ax",@progbits
	.align	128
        .global         candidate2
        .type           candidate2,@function
        .size           candidate2,(.L_x_10 - candidate2)
        .other          candidate2,@"STO_CUDA_ENTRY STV_DEFAULT"
candidate2:
.text.candidate2:
[----:B------:R-:W-:Y:S01]  /*0000*/  LDC R1, c[0x0][0x37c] ;  /* 0x0000df00ff017b82 */ /* 0x000fe20000000800 */
[----:B------:R-:W0:Y:S01]  /*0010*/  S2R R3, SR_TID.X ;  /* 0x0000000000037919 */ /* 0x000e220000002100 */
[----:B------:R-:W-:Y:S01]  /*0020*/  HFMA2 R152, -RZ, RZ, 0, 0 ;  /* 0x00000000ff987431 */ /* 0x000fe200000001ff */
[----:B------:R-:W-:Y:S02]  /*0030*/  CS2R R46, SRZ ;  /* 0x00000000002e7805 */ /* 0x000fe4000001ff00 */
[----:B------:R-:W-:Y:S01]  /*0040*/  CS2R R48, SRZ ;  /* 0x0000000000307805 */ /* 0x000fe2000001ff00 */
[----:B------:R-:W1:Y:S01]  /*0050*/  S2R R7, SR_CTAID.X ;  /* 0x0000000000077919 */ /* 0x000e620000002500 */
[----:B------:R-:W-:Y:S02]  /*0060*/  CS2R R50, SRZ ;  /* 0x0000000000327805 */ /* 0x000fe4000001ff00 */
[----:B------:R-:W-:Y:S02]  /*0070*/  CS2R R52, SRZ ;  /* 0x0000000000347805 */ /* 0x000fe4000001ff00 */
[----:B------:R-:W-:-:S02]  /*0080*/  CS2R R54, SRZ ;  /* 0x0000000000367805 */ /* 0x000fc4000001ff00 */
[----:B------:R-:W-:Y:S02]  /*0090*/  CS2R R56, SRZ ;  /* 0x0000000000387805 */ /* 0x000fe4000001ff00 */
[----:B------:R-:W-:Y:S02]  /*00a0*/  CS2R R58, SRZ ;  /* 0x00000000003a7805 */ /* 0x000fe4000001ff00 */
[----:B------:R-:W-:Y:S02]  /*00b0*/  CS2R R60, SRZ ;  /* 0x00000000003c7805 */ /* 0x000fe4000001ff00 */
        /* <DEDUP_REMOVED lines=21> */
[C---:B0-----:R-:W-:Y:S01]  /*0210*/  ISETP.GE.U32.AND P0, PT, R3.reuse, 0x44, PT ;  /* 0x000000440300780c */ /* 0x041fe20003f06070 */
[C---:B------:R-:W-:Y:S01]  /*0220*/  VIADD R10, R3.reuse, 0x26 ;  /* 0x00000026030a7836 */ /* 0x040fe20000000000 */
[----:B------:R-:W-:Y:S01]  /*0230*/  SHF.R.U32.HI R11, RZ, 0x1, R3 ;  /* 0x00000001ff0b7819 */ /* 0x000fe20000011603 */
[C---:B------:R-:W-:Y:S01]  /*0240*/  VIADD R19, R3.reuse, 0x10 ;  /* 0x0000001003137836 */ /* 0x040fe20000000000 */
[----:B------:R-:W-:Y:S01]  /*0250*/  ISETP.GE.U32.AND P1, PT, R3, 0x88, PT ;  /* 0x000000880300780c */ /* 0x000fe20003f26070 */
[----:B-1----:R-:W-:Y:S01]  /*0260*/  IMAD.HI.U32 R0, R7, -0x6db6db6d, RZ ;  /* 0x9249249307007827 */ /* 0x002fe200078e00ff */
[C---:B------:R-:W-:Y:S02]  /*0270*/  ISETP.GE.U32.AND P2, PT, R3.reuse, 0xcc, PT ;  /* 0x000000cc0300780c */ /* 0x040fe40003f46070 */
[----:B------:R-:W-:Y:S02]  /*0280*/  CS2R R104, SRZ ;  /* 0x0000000000687805 */ /* 0x000fe4000001ff00 */
[----:B------:R-:W-:Y:S01]  /*0290*/  IADD3 R12, PT, PT, R3, 0x1c, RZ ;  /* 0x0000001c030c7810 */ /* 0x000fe20007ffe0ff */
[C---:B------:R-:W-:Y:S01]  /*02a0*/  VIADD R4, R11.reuse, 0x11a ;  /* 0x0000011a0b047836 */ /* 0x040fe20000000000 */
[----:B------:R-:W-:Y:S01]  /*02b0*/  SHF.R.U32.HI R0, RZ, 0x2, R0 ;  /* 0x00000002ff007819 */ /* 0x000fe20000011600 */
[----:B------:R-:W-:Y:S01]  /*02c0*/  VIADD R2, R11, 0x100 ;  /* 0x000001000b027836 */ /* 0x000fe20000000000 */
[----:B------:R-:W-:Y:S01]  /*02d0*/  LOP3.LUT R22, R19, 0xffff, RZ, 0xc0, !PT ;  /* 0x0000ffff13167812 */ /* 0x000fe200078ec0ff */
[----:B------:R-:W-:Y:S01]  /*02e0*/  VIADD R5, R11, 0xde ;  /* 0x000000de0b057836 */ /* 0x000fe20000000000 */
[----:B------:R-:W-:Y:S01]  /*02f0*/  LOP3.LUT R6, R4, 0xffff, RZ, 0xc0, !PT ;  /* 0x0000ffff04067812 */ /* 0x000fe200078ec0ff */
[----:B------:R-:W-:Y:S01]  /*0300*/  VIADD R4, R3, 0x30 ;  /* 0x0000003003047836 */ /* 0x000fe20000000000 */
[C---:B------:R-:W-:Y:S01]  /*0310*/  @P0 IADD3 R2, PT, PT, R11.reuse, 0xffde, RZ ;  /* 0x0000ffde0b020810 */ /* 0x040fe20007ffe0ff */
[----:B------:R-:W-:Y:S01]  /*0320*/  @P1 VIADD R5, R11, 0xffbc ;  /* 0x0000ffbc0b051836 */ /* 0x000fe20000000000 */
[----:B------:R-:W-:Y:S01]  /*0330*/  ISETP.GT.U32.AND P3, PT, R3, 0x43, PT ;  /* 0x000000430300780c */ /* 0x000fe20003f64070 */
[----:B------:R-:W-:Y:S01]  /*0340*/  IMAD R6, R6, 0x8d4, RZ ;  /* 0x000008d406067824 */ /* 0x000fe200078e02ff */
[----:B------:R-:W-:Y:S01]  /*0350*/  LOP3.LUT R2, R2, 0xffff, RZ, 0xc0, !PT ;  /* 0x0000ffff02027812 */ /* 0x000fe200078ec0ff */
[----:B------:R-:W-:Y:S01]  /*0360*/  IMAD R20, R0, -0x7, R7 ;  /* 0xfffffff900147824 */ /* 0x000fe200078e0207 */
[----:B------:R-:W-:Y:S01]  /*0370*/  LOP3.LUT R7, R4, 0xffff, RZ, 0xc0, !PT ;  /* 0x0000ffff04077812 */ /* 0x000fe200078ec0ff */
[----:B------:R-:W-:Y:S01]  /*0380*/  IMAD R23, R22, 0x71d, RZ ;  /* 0x0000071d16177824 */ /* 0x000fe200078e02ff */
[----:B------:R-:W-:Y:S01]  /*0390*/  SHF.R.U32.HI R15, RZ, 0x10, R6 ;  /* 0x00000010ff0f7819 */ /* 0x000fe20000011606 */
[----:B------:R-:W-:Y:S01]  /*03a0*/  IMAD.SHL.U32 R8, R20, 0x8, RZ ;  /* 0x0000000814087824 */ /* 0x000fe200078e00ff */
[----:B------:R-:W-:Y:S01]  /*03b0*/  LOP3.LUT R5, R5, 0xffff, RZ, 0xc0, !PT ;  /* 0x0000ffff05057812 */ /* 0x000fe200078ec0ff */
[----:B------:R-:W-:Y:S01]  /*03c0*/  IMAD R33, R2, 0x469f, RZ ;  /* 0x0000469f02217824 */ /* 0x000fe200078e02ff */
[----:B------:R-:W-:Y:S01]  /*03d0*/  CS2R R106, SRZ ;  /* 0x00000000006a7805 */ /* 0x000fe2000001ff00 */
[----:B------:R-:W-:Y:S01]  /*03e0*/  IMAD.IADD R9, R8, 0x1, R15 ;  /* 0x0000000108097824 */ /* 0x000fe200078e020f */
[----:B------:R-:W-:Y:S01]  /*03f0*/  CS2R R108, SRZ ;  /* 0x00000000006c7805 */ /* 0x000fe2000001ff00 */
[----:B------:R-:W-:Y:S01]  /*0400*/  IMAD R7, R7, 0x46a, RZ ;  /* 0x0000046a07077824 */ /* 0x000fe200078e02ff */
[----:B------:R-:W-:Y:S01]  /*0410*/  SHF.R.U32.HI R33, RZ, 0x13, R33 ;  /* 0x00000013ff217819 */ /* 0x000fe20000011621 */
[----:B------:R-:W-:Y:S01]  /*0420*/  IMAD R5, R5, 0x469f, RZ ;  /* 0x0000469f05057824 */ /* 0x000fe200078e02ff */
[----:B------:R-:W-:Y:S01]  /*0430*/  ISETP.GE.U32.AND P6, PT, R9, 0x39, PT ;  /* 0x000000390900780c */ /* 0x000fe20003fc6070 */
[C---:B------:R-:W-:Y:S01]  /*0440*/  VIADD R6, R11.reuse, 0xbc ;  /* 0x000000bc0b067836 */ /* 0x040fe20000000000 */
[----:B------:R-:W-:Y:S01]  /*0450*/  @P2 IADD3 R6, PT, PT, R11, 0xff9a, RZ ;  /* 0x0000ff9a0b062810 */ /* 0x000fe20007ffe0ff */
[----:B------:R-:W-:Y:S01]  /*0460*/  IMAD R20, R20, 0x1c0, RZ ;  /* 0x000001c014147824 */ /* 0x000fe200078e02ff */
[----:B------:R-:W-:-:S02]  /*0470*/  SHF.R.U32.HI R2, RZ, 0x10, R7 ;  /* 0x00000010ff027819 */ /* 0x000fc40000011607 */
[----:B------:R-:W-:Y:S02]  /*0480*/  CS2R R110, SRZ ;  /* 0x00000000006e7805 */ /* 0x000fe4000001ff00 */
[----:B------:R-:W-:Y:S01]  /*0490*/  SHF.R.U32.HI R9, RZ, 0x13, R5 ;  /* 0x00000013ff097819 */ /* 0x000fe20000011605 */
[----:B------:R-:W-:Y:S01]  /*04a0*/  IMAD.IADD R5, R8, 0x1, R33 ;  /* 0x0000000108057824 */ /* 0x000fe200078e0221 */
[----:B------:R-:W-:Y:S02]  /*04b0*/  LOP3.LUT R6, R6, 0xffff, RZ, 0xc0, !PT ;  /* 0x0000ffff06067812 */ /* 0x000fe400078ec0ff */
[----:B------:R-:W-:Y:S02]  /*04c0*/  CS2R R112, SRZ ;  /* 0x0000000000707805 */ /* 0x000fe4000001ff00 */
[C---:B------:R-:W-:Y:S01]  /*04d0*/  LOP3.LUT P0, RZ, R8.reuse, R33, RZ, 0xfc, !PT ;  /* 0x0000002108ff7212 */ /* 0x040fe2000780fcff */
[----:B------:R-:W-:Y:S01]  /*04e0*/  IMAD.IADD R7, R8, 0x1, R9 ;  /* 0x0000000108077824 */ /* 0x000fe200078e0209 */
[----:B------:R-:W-:-:S02]  /*04f0*/  PRMT R2, R2, 0x9910, RZ ;  /* 0x0000991002027816 */ /* 0x000fc400000000ff */
[----:B------:R-:W-:Y:S02]  /*0500*/  CS2R R114, SRZ ;  /* 0x0000000000727805 */ /* 0x000fe4000001ff00 */
[----:B------:R-:W-:Y:S01]  /*0510*/  ISETP.GT.U32.OR P0, PT, R5, 0x38, !P0 ;  /* 0x000000380500780c */ /* 0x000fe20004704470 */
[----:B------:R-:W-:Y:S01]  /*0520*/  IMAD R5, R6, 0x469f, RZ ;  /* 0x0000469f06057824 */ /* 0x000fe200078e02ff */
[----:B------:R-:W-:Y:S01]  /*0530*/  LOP3.LUT P1, RZ, R8, R9, RZ, 0xfc, !PT ;  /* 0x0000000908ff7212 */ /* 0x000fe2000782fcff */
[----:B------:R-:W-:Y:S01]  /*0540*/  IMAD R2, R2, 0x3a, RZ ;  /* 0x0000003a02027824 */ /* 0x000fe200078e02ff */
[----:B------:R-:W-:Y:S02]  /*0550*/  LOP3.LUT R6, R10, 0xffff, RZ, 0xc0, !PT ;  /* 0x0000ffff0a067812 */ /* 0x000fe400078ec0ff */
[----:B------:R-:W-:Y:S02]  /*0560*/  CS2R R116, SRZ ;  /* 0x0000000000747805 */ /* 0x000fe4000001ff00 */
[----:B------:R-:W-:Y:S01]  /*0570*/  SHF.R.U32.HI R5, RZ, 0x13, R5 ;  /* 0x00000013ff057819 */ /* 0x000fe20000011605 */
[----:B------:R-:W-:Y:S01]  /*0580*/  IMAD.MOV R2, RZ, RZ, -R2 ;  /* 0x000000ffff027224 */ /* 0x000fe200078e0a02 */
[----:B------:R-:W-:Y:S01]  /*0590*/  ISETP.GT.U32.OR P1, PT, R7, 0x38, !P1 ;  /* 0x000000380700780c */ /* 0x000fe20004f24470 */
[----:B------:R-:W-:Y:S01]  /*05a0*/  VIADD R7, R3, 0x18 ;  /* 0x0000001803077836 */ /* 0x000fe20000000000 */
[C---:B------:R-:W-:Y:S01]  /*05b0*/  LOP3.LUT P2, RZ, R8.reuse, R5, RZ, 0xfc, !PT ;  /* 0x0000000508ff7212 */ /* 0x040fe2000784fcff */
[----:B------:R-:W-:Y:S01]  /*05c0*/  IMAD.IADD R16, R8, 0x1, R5 ;  /* 0x0000000108107824 */ /* 0x000fe200078e0205 */
[----:B------:R-:W-:Y:S01]  /*05d0*/  PRMT R13, R2, 0x7710, RZ ;  /* 0x00007710020d7816 */ /* 0x000fe200000000ff */
[----:B------:R-:W-:Y:S01]  /*05e0*/  IMAD R14, R6, 0x46a, RZ ;  /* 0x0000046a060e7824 */ /* 0x000fe200078e02ff */
[----:B------:R-:W-:-:S02]  /*05f0*/  LOP3.LUT R6, R7, 0xffff, RZ, 0xc0, !PT ;  /* 0x0000ffff07067812 */ /* 0x000fc400078ec0ff */
[----:B------:R-:W-:Y:S02]  /*0600*/  CS2R R118, SRZ ;  /* 0x0000000000767805 */ /* 0x000fe4000001ff00 */
[----:B------:R-:W-:Y:S01]  /*0610*/  ISETP.GT.U32.OR P2, PT, R16, 0x38, !P2 ;  /* 0x000000381000780c */ /* 0x000fe20005744470 */
[----:B------:R-:W-:Y:S01]  /*0620*/  IMAD.IADD R2, R4, 0x1, R13 ;  /* 0x0000000104027824 */ /* 0x000fe200078e020d */
[----:B------:R-:W-:Y:S01]  /*0630*/  LOP3.LUT R16, R12, 0xffff, RZ, 0xc0, !PT ;  /* 0x0000ffff0c107812 */ /* 0x000fe200078ec0ff */
[C---:B------:R-:W-:Y:S01]  /*0640*/  IMAD R13, R6.reuse, 0x46a, RZ ;  /* 0x0000046a060d7824 */ /* 0x040fe200078e02ff */
[----:B------:R-:W-:Y:S01]  /*0650*/  SHF.R.U32.HI R4, RZ, 0x10, R14 ;  /* 0x00000010ff047819 */ /* 0x000fe2000001160e */
[----:B------:R-:W-:Y:S01]  /*0660*/  IMAD R14, R6, 0x71d, RZ ;  /* 0x0000071d060e7824 */ /* 0x000fe200078e02ff */
[----:B------:R-:W-:Y:S01]  /*0670*/  ISETP.NE.AND P6, PT, R3, 0xf, !P6 ;  /* 0x0000000f0300780c */ /* 0x000fe200077c5270 */
[----:B------:R-:W-:Y:S01]  /*0680*/  IMAD R6, R16, 0x46a, RZ ;  /* 0x0000046a10067824 */ /* 0x000fe200078e02ff */
[----:B------:R-:W-:Y:S01]  /*0690*/  PRMT R18, R4, 0x9910, RZ ;  /* 0x0000991004127816 */ /* 0x000fe200000000ff */
[----:B------:R-:W-:Y:S01]  /*06a0*/  IMAD R17, R16, 0x71d, RZ ;  /* 0x0000071d10117824 */ /* 0x000fe200078e02ff */
[----:B------:R-:W-:-:S02]  /*06b0*/  SHF.R.U32.HI R4, RZ, 0x10, R13 ;  /* 0x00000010ff047819 */ /* 0x000fc4000001160d */
[----:B------:R-:W-:Y:S02]  /*06c0*/  CS2R R120, SRZ ;  /* 0x0000000000787805 */ /* 0x000fe4000001ff00 */
[----:B------:R-:W-:Y:S01]  /*06d0*/  SHF.R.U32.HI R13, RZ, 0x10, R14 ;  /* 0x00000010ff0d7819 */ /* 0x000fe2000001160e */
[----:B------:R-:W-:Y:S01]  /*06e0*/  IMAD.MOV.U32 R16, RZ, RZ, R18 ;  /* 0x000000ffff107224 */ /* 0x000fe200078e0012 */
[----:B------:R-:W-:Y:S02]  /*06f0*/  SHF.R.U32.HI R6, RZ, 0x10, R6 ;  /* 0x00000010ff067819 */ /* 0x000fe40000011606 */
[----:B------:R-:W-:Y:S02]  /*0700*/  CS2R R122, SRZ ;  /* 0x00000000007a7805 */ /* 0x000fe4000001ff00 */
[----:B------:R-:W-:Y:S02]  /*0710*/  SHF.R.U32.HI R14, RZ, 0x10, R17 ;  /* 0x00000010ff0e7819 */ /* 0x000fe40000011611 */
[----:B------:R-:W-:-:S02]  /*0720*/  CS2R R124, SRZ ;  /* 0x00000000007c7805 */ /* 0x000fc4000001ff00 */
[----:B------:R-:W-:Y:S01]  /*0730*/  PRMT R17, R4, 0x9910, RZ ;  /* 0x0000991004117816 */ /* 0x000fe200000000ff */
[----:B------:R-:W-:Y:S01]  /*0740*/  IMAD R4, R16, 0x3a, RZ ;  /* 0x0000003a10047824 */ /* 0x000fe200078e02ff */
[----:B------:R-:W-:Y:S02]  /*0750*/  PRMT R18, R13, 0x9910, RZ ;  /* 0x000099100d127816 */ /* 0x000fe400000000ff */
[----:B------:R-:W-:Y:S02]  /*0760*/  CS2R R126, SRZ ;  /* 0x00000000007e7805 */ /* 0x000fe4000001ff00 */
[----:B------:R-:W-:Y:S01]  /*0770*/  PRMT R13, R6, 0x9910, RZ ;  /* 0x00009910060d7816 */ /* 0x000fe200000000ff */
[----:B------:R-:W-:Y:S01]  /*0780*/  IMAD.MOV R4, RZ, RZ, -R4 ;  /* 0x000000ffff047224 */ /* 0x000fe200078e0a04 */
[----:B------:R-:W-:Y:S01]  /*0790*/  PRMT R16, R14, 0x9910, RZ ;  /* 0x000099100e107816 */ /* 0x000fe200000000ff */
[----:B------:R-:W-:Y:S01]  /*07a0*/  IMAD.MOV.U32 R14, RZ, RZ, R18 ;  /* 0x000000ffff0e7224 */ /* 0x000fe200078e0012 */
[----:B------:R-:W-:Y:S01]  /*07b0*/  MOV R6, R17 ;  /* 0x0000001100067202 */ /* 0x000fe20000000f00 */
[----:B------:R-:W-:Y:S01]  /*07c0*/  IMAD R13, R13, 0x3a, RZ ;  /* 0x0000003a0d0d7824 */ /* 0x000fe200078e02ff */
[----:B------:R-:W-:Y:S01]  /*07d0*/  PRMT R17, R4, 0x7710, RZ ;  /* 0x0000771004117816 */ /* 0x000fe200000000ff */
[----:B------:R-:W-:Y:S01]  /*07e0*/  IMAD R14, R14, 0x24, RZ ;  /* 0x000000240e0e7824 */ /* 0x000fe200078e02ff */
[----:B------:R-:W-:Y:S01]  /*07f0*/  IADD3 R18, PT, PT, R3, 0xc, RZ ;  /* 0x0000000c03127810 */ /* 0x000fe20007ffe0ff */
[----:B------:R-:W-:Y:S01]  /*0800*/  IMAD R6, R6, 0x3a, RZ ;  /* 0x0000003a06067824 */ /* 0x000fe200078e02ff */
[----:B------:R-:W-:Y:S01]  /*0810*/  P2R R157, PR, RZ, 0x40 ;  /* 0x00000040ff9d7803 */ /* 0x000fe20000000000 */
[----:B------:R-:W-:Y:S01]  /*0820*/  IMAD R16, R16, 0x24, RZ ;  /* 0x0000002410107824 */ /* 0x000fe200078e02ff */
[----:B------:R-:W-:Y:S01]  /*0830*/  IADD3 R14, PT, PT, RZ, -R14, RZ ;  /* 0x8000000eff0e7210 */ /* 0x000fe20007ffe0ff */
[----:B------:R-:W-:Y:S01]  /*0840*/  IMAD.MOV R6, RZ, RZ, -R6 ;  /* 0x000000ffff067224 */ /* 0x000fe200078e0a06 */
[----:B------:R-:W-:Y:S01]  /*0850*/  CS2R R128, SRZ ;  /* 0x0000000000807805 */ /* 0x000fe2000001ff00 */
[----:B------:R-:W-:Y:S01]  /*0860*/  IMAD.MOV R16, RZ, RZ, -R16 ;  /* 0x000000ffff107224 */ /* 0x000fe200078e0a10 */
[----:B------:R-:W-:Y:S01]  /*0870*/  PRMT R40, R14, 0x7710, RZ ;  /* 0x000077100e287816 */ /* 0x000fe200000000ff */
[----:B------:R-:W-:Y:S01]  /*0880*/  IMAD.MOV R13, RZ, RZ, -R13 ;  /* 0x000000ffff0d7224 */ /* 0x000fe200078e0a0d */
[----:B------:R-:W-:Y:S01]  /*0890*/  PRMT R6, R6, 0x7710, RZ ;  /* 0x0000771006067816 */ /* 0x000fe200000000ff */
[----:B------:R-:W-:Y:S01]  /*08a0*/  IMAD.IADD R4, R10, 0x1, R17 ;  /* 0x000000010a047824 */ /* 0x000fe200078e0211 */
[----:B------:R-:W-:Y:S01]  /*08b0*/  PRMT R17, R16, 0x7710, RZ ;  /* 0x0000771010117816 */ /* 0x000fe200000000ff */
[----:B------:R-:W-:Y:S01]  /*08c0*/  IMAD.IADD R40, R7, 0x1, R40 ;  /* 0x0000000107287824 */ /* 0x000fe200078e0228 */
[----:B------:R-:W-:Y:S01]  /*08d0*/  PRMT R13, R13, 0x7710, RZ ;  /* 0x000077100d0d7816 */ /* 0x000fe200000000ff */
[----:B------:R-:W-:Y:S01]  /*08e0*/  IMAD.IADD R6, R7, 0x1, R6 ;  /* 0x0000000107067824 */ /* 0x000fe200078e0206 */
[----:B------:R-:W-:Y:S01]  /*08f0*/  CS2R R130, SRZ ;  /* 0x0000000000827805 */ /* 0x000fe2000001ff00 */
[C---:B------:R-:W-:Y:S01]  /*0900*/  VIADD R7, R3.reuse, 0x4 ;  /* 0x0000000403077836 */ /* 0x040fe20000000000 */
[C---:B------:R-:W-:Y:S01]  /*0910*/  IADD3 R10, PT, PT, R12.reuse, R13, RZ ;  /* 0x0000000d0c0a7210 */ /* 0x040fe20007ffe0ff */
[----:B------:R-:W-:Y:S01]  /*0920*/  IMAD.IADD R42, R12, 0x1, R17 ;  /* 0x000000010c2a7824 */ /* 0x000fe200078e0211 */
[C---:B------:R-:W-:Y:S01]  /*0930*/  LOP3.LUT R12, R3.reuse, 0x900, RZ, 0xfc, !PT ;  /* 0x00000900030c7812 */ /* 0x040fe200078efcff */
[----:B------:R-:W-:Y:S01]  /*0940*/  VIADD R16, R3, 0x8 ;  /* 0x0000000803107836 */ /* 0x000fe20000000000 */
[----:B------:R-:W-:Y:S01]  /*0950*/  LOP3.LUT R13, R7, 0xffff, RZ, 0xc0, !PT ;  /* 0x0000ffff070d7812 */ /* 0x000fe200078ec0ff */
[----:B------:R-:W-:Y:S01]  /*0960*/  VIADD R151, R6, 0xffffffff ;  /* 0xffffffff06977836 */ /* 0x000fe20000000000 */
[----:B------:R-:W-:-:S02]  /*0970*/  LOP3.LUT R14, R12, 0xffff, RZ, 0xc0, !PT ;  /* 0x0000ffff0c0e7812 */ /* 0x000fc400078ec0ff */
[----:B------:R-:W-:Y:S02]  /*0980*/  CS2R R132, SRZ ;  /* 0x0000000000847805 */ /* 0x000fe4000001ff00 */
[----:B------:R-:W-:Y:S01]  /*0990*/  LOP3.LUT R21, R16, 0xffff, RZ, 0xc0, !PT ;  /* 0x0000ffff10157812 */ /* 0x000fe200078ec0ff */
[----:B------:R-:W-:Y:S01]  /*09a0*/  IMAD R12, R13, 0x46a, RZ ;  /* 0x0000046a0d0c7824 */ /* 0x000fe200078e02ff */
[----:B------:R-:W-:Y:S01]  /*09b0*/  LOP3.LUT R151, R151, 0xffff, RZ, 0xc0, !PT ;  /* 0x0000ffff97977812 */ /* 0x000fe200078ec0ff */
[----:B------:R-:W-:Y:S01]  /*09c0*/  IMAD R17, R13, 0x71d, RZ ;  /* 0x0000071d0d117824 */ /* 0x000fe200078e02ff */
[----:B------:R-:W-:Y:S01]  /*09d0*/  CS2R R134, SRZ ;  /* 0x0000000000867805 */ /* 0x000fe2000001ff00 */
[----:B------:R-:W-:Y:S01]  /*09e0*/  IMAD R13, R14, 0x71, RZ ;  /* 0x000000710e0d7824 */ /* 0x000fe200078e02ff */
[----:B------:R-:W-:Y:S01]  /*09f0*/  SHF.R.U32.HI R12, RZ, 0x10, R12 ;  /* 0x00000010ff0c7819 */ /* 0x000fe2000001160c */
[----:B------:R-:W-:Y:S01]  /*0a00*/  IMAD R22, R21, 0x71d, RZ ;  /* 0x0000071d15167824 */ /* 0x000fe200078e02ff */
[----:B------:R-:W-:-:S02]  /*0a10*/  SHF.R.U32.HI R21, RZ, 0x10, R23 ;  /* 0x00000010ff157819 */ /* 0x000fc40000011617 */
[----:B------:R-:W-:Y:S02]  /*0a20*/  CS2R R136, SRZ ;  /* 0x0000000000887805 */ /* 0x000fe4000001ff00 */
[----:B------:R-:W-:Y:S02]  /*0a30*/  SHF.R.U32.HI R14, RZ, 0x10, R17 ;  /* 0x00000010ff0e7819 */ /* 0x000fe40000011611 */
[----:B------:R-:W-:Y:S02]  /*0a40*/  CS2R R138, SRZ ;  /* 0x00000000008a7805 */ /* 0x000fe4000001ff00 */
[----:B------:R-:W-:Y:S02]  /*0a50*/  SHF.R.U32.HI R13, RZ, 0x10, R13 ;  /* 0x00000010ff0d7819 */ /* 0x000fe4000001160d */
[----:B------:R-:W-:Y:S02]  /*0a60*/  CS2R R140, SRZ ;  /* 0x00000000008c7805 */ /* 0x000fe4000001ff00 */
[----:B------:R-:W-:-:S02]  /*0a70*/  SHF.R.U32.HI R17, RZ, 0x10, R22 ;  /* 0x00000010ff117819 */ /* 0x000fc40000011616 */
[----:B------:R-:W-:Y:S02]  /*0a80*/  CS2R R142, SRZ ;  /* 0x00000000008e7805 */ /* 0x000fe4000001ff00 */
[----:B------:R-:W-:Y:S02]  /*0a90*/  PRMT R21, R21, 0x9910, RZ ;  /* 0x0000991015157816 */ /* 0x000fe400000000ff */
[----:B------:R-:W-:Y:S02]  /*0aa0*/  CS2R R144, SRZ ;  /* 0x0000000000907805 */ /* 0x000fe4000001ff00 */
[----:B------:R-:W-:Y:S02]  /*0ab0*/  PRMT R12, R12, 0x9910, RZ ;  /* 0x000099100c0c7816 */ /* 0x000fe400000000ff */
[----:B------:R-:W-:Y:S02]  /*0ac0*/  CS2R R146, SRZ ;  /* 0x0000000000927805 */ /* 0x000fe4000001ff00 */
[----:B------:R-:W-:-:S02]  /*0ad0*/  PRMT R13, R13, 0x9910, RZ ;  /* 0x000099100d0d7816 */ /* 0x000fc400000000ff */
[----:B------:R-:W-:Y:S02]  /*0ae0*/  CS2R R148, SRZ ;  /* 0x0000000000947805 */ /* 0x000fe4000001ff00 */
[----:B------:R-:W-:Y:S01]  /*0af0*/  PRMT R22, R17, 0x9910, RZ ;  /* 0x0000991011167816 */ /* 0x000fe200000000ff */
[----:B------:R-:W-:Y:S01]  /*0b00*/  IMAD R17, R21, 0x24, RZ ;  /* 0x0000002415117824 */ /* 0x000fe200078e02ff */
[----:B------:R-:W-:Y:S01]  /*0b10*/  PRMT R14, R14, 0x9910, RZ ;  /* 0x000099100e0e7816 */ /* 0x000fe200000000ff */
[----:B------:R-:W-:Y:S01]  /*0b20*/  IMAD R12, R12, 0x3a, RZ ;  /* 0x0000003a0c0c7824 */ /* 0x000fe200078e02ff */
[----:B------:R-:W-:Y:S01]  /*0b30*/  ISETP.GT.U32.AND P6, PT, R151, 0x37, PT ;  /* 0x000000379700780c */ /* 0x000fe20003fc4070 */
[----:B------:R-:W-:Y:S01]  /*0b40*/  IMAD R13, R13, 0xc40, RZ ;  /* 0x00000c400d0d7824 */ /* 0x000fe200078e02ff */
[----:B------:R-:W0:Y:S01]  /*0b50*/  LDCU.64 UR8, c[0x0][0x358] ;  /* 0x00006b00ff0877ac */ /* 0x000e220008000a00 */
[----:B------:R-:W-:Y:S02]  /*0b60*/  IMAD.MOV R17, RZ, RZ, -R17 ;  /* 0x000000ffff117224 */ /* 0x000fe400078e0a11 */
[----:B------:R-:W-:Y:S01]  /*0b70*/  IMAD R14, R14, 0x24, RZ ;  /* 0x000000240e0e7824 */ /* 0x000fe200078e02ff */
[----:B------:R-:W-:Y:S01]  /*0b80*/  LOP3.LUT R13, R13, 0xffff, RZ, 0xc0, !PT ;  /* 0x0000ffff0d0d7812 */ /* 0x000fe200078ec0ff */
[----:B------:R-:W-:Y:S01]  /*0b90*/  IMAD.MOV R12, RZ, RZ, -R12 ;  /* 0x000000ffff0c7224 */ /* 0x000fe200078e0a0c */
[----:B------:R-:W-:Y:S01]  /*0ba0*/  PRMT R32, R17, 0x7710, RZ ;  /* 0x0000771011207816 */ /* 0x000fe200000000ff */
[----:B------:R-:W-:-:S02]  /*0bb0*/  IMAD.MOV R26, RZ, RZ, -R14 ;  /* 0x000000ffff1a7224 */ /* 0x000fc400078e0a0e */
[----:B------:R-:W-:Y:S01]  /*0bc0*/  VIADD R17, R3, 0x20 ;  /* 0x0000002003117836 */ /* 0x000fe20000000000 */
[----:B------:R-:W-:Y:S01]  /*0bd0*/  PRMT R14, R12, 0x7710, RZ ;  /* 0x000077100c0e7816 */ /* 0x000fe200000000ff */
[----:B------:R-:W-:Y:S01]  /*0be0*/  IMAD.IADD R32, R19, 0x1, R32 ;  /* 0x0000000113207824 */ /* 0x000fe200078e0220 */
[----:B------:R-:W-:Y:S01]  /*0bf0*/  IADD3 R12, PT, PT, R13, R3, R20 ;  /* 0x000000030d0c7210 */ /* 0x000fe20007ffe014 */
[----:B------:R-:W-:Y:S01]  /*0c00*/  IMAD R13, R22, 0x24, RZ ;  /* 0x00000024160d7824 */ /* 0x000fe200078e02ff */
[----:B------:R-:W-:Y:S01]  /*0c10*/  PRMT R26, R26, 0x7710, RZ ;  /* 0x000077101a1a7816 */ /* 0x000fe200000000ff */
[----:B------:R-:W-:Y:S01]  /*0c20*/  IMAD.IADD R21, R7, 0x1, R14 ;  /* 0x0000000107157824 */ /* 0x000fe200078e020e */
[----:B------:R-:W-:Y:S01]  /*0c30*/  LOP3.LUT R19, R18, 0xffff, RZ, 0xc0, !PT ;  /* 0x0000ffff12137812 */ /* 0x000fe200078ec0ff */
[----:B------:R-:W-:Y:S01]  /*0c40*/  VIADD R14, R3, 0x14 ;  /* 0x00000014030e7836 */ /* 0x000fe20000000000 */
[----:B------:R-:W-:Y:S01]  /*0c50*/  IADD3 R26, PT, PT, R7, R26, RZ ;  /* 0x0000001a071a7210 */ /* 0x000fe20007ffe0ff */
[----:B------:R-:W-:Y:S01]  /*0c60*/  IMAD.MOV R13, RZ, RZ, -R13 ;  /* 0x000000ffff0d7224 */ /* 0x000fe200078e0a0d */
[----:B------:R-:W-:Y:S01]  /*0c70*/  IADD3 R22, PT, PT, R3, 0xe, RZ ;  /* 0x0000000e03167810 */ /* 0x000fe20007ffe0ff */
[----:B------:R-:W-:Y:S01]  /*0c80*/  IMAD R7, R15, 0x38, R12 ;  /* 0x000000380f077824 */ /* 0x000fe200078e020c */
[----:B------:R-:W-:Y:S01]  /*0c90*/  LOP3.LUT R23, R17, 0xffff, RZ, 0xc0, !PT ;  /* 0x0000ffff11177812 */ /* 0x000fe200078ec0ff */
[----:B------:R-:W-:Y:S01]  /*0ca0*/  IMAD R12, R19, 0x71d, RZ ;  /* 0x0000071d130c7824 */ /* 0x000fe200078e02ff */
[----:B------:R-:W-:Y:S01]  /*0cb0*/  LOP3.LUT R19, R14, 0xffff, RZ, 0xc0, !PT ;  /* 0x0000ffff0e137812 */ /* 0x000fe200078ec0ff */
[----:B------:R-:W-:Y:S01]  /*0cc0*/  IMAD.MOV.U32 R150, RZ, RZ, RZ ;  /* 0x000000ffff967224 */ /* 0x000fe200078e00ff */
[----:B------:R-:W-:-:S02]  /*0cd0*/  PRMT R15, R13, 0x7710, RZ ;  /* 0x000077100d0f7816 */ /* 0x000fc400000000ff */
[----:B------:R-:W-:Y:S01]  /*0ce0*/  SHF.R.U32.HI R12, RZ, 0x10, R12 ;  /* 0x00000010ff0c7819 */ /* 0x000fe2000001160c */
[----:B------:R-:W-:Y:S01]  /*0cf0*/  IMAD R19, R19, 0x71d, RZ ;  /* 0x0000071d13137824 */ /* 0x000fe200078e02ff */
[----:B------:R-:W-:Y:S01]  /*0d00*/  LOP3.LUT R13, R22, 0xffff, RZ, 0xc0, !PT ;  /* 0x0000ffff160d7812 */ /* 0x000fe200078ec0ff */
[----:B------:R-:W-:Y:S01]  /*0d10*/  IMAD.IADD R28, R16, 0x1, R15 ;  /* 0x00000001101c7824 */ /* 0x000fe200078e020f */
[----:B------:R-:W-:Y:S01]  /*0d20*/  PRMT R15, R12, 0x9910, RZ ;  /* 0x000099100c0f7816 */ /* 0x000fe200000000ff */
[----:B------:R-:W-:Y:S01]  /*0d30*/  IMAD R16, R23, 0x71d, RZ ;  /* 0x0000071d17107824 */ /* 0x000fe200078e02ff */
[----:B------:R-:W-:Y:S01]  /*0d40*/  IADD3 R153, PT, PT, R7, -0xf, RZ ;  /* 0xfffffff107997810 */ /* 0x000fe20007ffe0ff */
[----:B------:R-:W-:Y:S01]  /*0d50*/  IMAD R12, R13, 0x46a, RZ ;  /* 0x0000046a0d0c7824 */ /* 0x000fe200078e02ff */
[----:B------:R-:W-:Y:S01]  /*0d60*/  SHF.R.U32.HI R13, RZ, 0x10, R19 ;  /* 0x00000010ff0d7819 */ /* 0x000fe20000011613 */
[----:B------:R-:W-:Y:S01]  /*0d70*/  IMAD.MOV.U32 R19, RZ, RZ, R15 ;  /* 0x000000ffff137224 */ /* 0x000fe200078e000f */
[----:B------:R-:W-:Y:S01]  /*0d80*/  SHF.R.U32.HI R16, RZ, 0x10, R16 ;  /* 0x00000010ff107819 */ /* 0x000fe20000011610 */
[----:B------:R-:W-:Y:S01]  /*0d90*/  VIADD R15, R3, 0x34 ;  /* 0x00000034030f7836 */ /* 0x000fe20000000000 */
[----:B------:R-:W-:Y:S01]  /*0da0*/  PRMT R23, R13, 0x9910, RZ ;  /* 0x000099100d177816 */ /* 0x000fe200000000ff */
[----:B------:R-:W-:Y:S01]  /*0db0*/  IMAD R13, R19, 0x24, RZ ;  /* 0x00000024130d7824 */ /* 0x000fe200078e02ff */
[----:B------:R-:W-:-:S02]  /*0dc0*/  SHF.R.U32.HI R12, RZ, 0x10, R12 ;  /* 0x00000010ff0c7819 */ /* 0x000fc4000001160c */
[----:B------:R-:W-:Y:S01]  /*0dd0*/  PRMT R24, R16, 0x9910, RZ ;  /* 0x0000991010187816 */ /* 0x000fe200000000ff */
[----:B------:R-:W-:Y:S01]  /*0de0*/  IMAD.MOV.U32 R19, RZ, RZ, R23 ;  /* 0x000000ffff137224 */ /* 0x000fe200078e0017 */
[----:B------:R-:W-:Y:S02]  /*0df0*/  IADD3 R23, PT, PT, RZ, -R13, RZ ;  /* 0x8000000dff177210 */ /* 0x000fe40007ffe0ff */
[----:B------:R-:W-:Y:S01]  /*0e00*/  LOP3.LUT R16, R15, 0xffff, RZ, 0xc0, !PT ;  /* 0x0000ffff0f107812 */ /* 0x000fe200078ec0ff */
[----:B------:R-:W-:Y:S01]  /*0e10*/  IMAD R13, R19, 0x24, RZ ;  /* 0x00000024130d7824 */ /* 0x000fe200078e02ff */
[----:B------:R-:W-:Y:S02]  /*0e20*/  PRMT R12, R12, 0x9910, RZ ;  /* 0x000099100c0c7816 */ /* 0x000fe400000000ff */
[----:B------:R-:W-:Y:S01]  /*0e30*/  PRMT R23, R23, 0x7710, RZ ;  /* 0x0000771017177816 */ /* 0x000fe200000000ff */
[----:B------:R-:W-:Y:S02]  /*0e40*/  IMAD R19, R16, 0x46a, RZ ;  /* 0x0000046a10137824 */ /* 0x000fe400078e02ff */
[----:B------:R-:W-:-:S02]  /*0e50*/  IMAD R12, R12, 0x3a, RZ ;  /* 0x0000003a0c0c7824 */ /* 0x000fc400078e02ff */
[----:B------:R-:W-:Y:S01]  /*0e60*/  IMAD.IADD R30, R18, 0x1, R23 ;  /* 0x00000001121e7824 */ /* 0x000fe200078e0217 */
[----:B------:R-:W-:Y:S01]  /*0e70*/  LOP3.LUT R23, R6, 0xffff, RZ, 0xc0, !PT ;  /* 0x0000ffff06177812 */ /* 0x000fe200078ec0ff */
[----:B------:R-:W-:Y:S01]  /*0e80*/  IMAD R16, R24, 0x24, RZ ;  /* 0x0000002418107824 */ /* 0x000fe200078e02ff */
[----:B------:R-:W-:Y:S01]  /*0e90*/  P2R R6, PR, RZ, 0x40 ;  /* 0x00000040ff067803 */ /* 0x000fe20000000000 */
[----:B------:R-:W-:Y:S01]  /*0ea0*/  IMAD.MOV R18, RZ, RZ, -R13 ;  /* 0x000000ffff127224 */ /* 0x000fe200078e0a0d */
[----:B------:R-:W-:Y:S01]  /*0eb0*/  SHF.R.U32.HI R13, RZ, 0x10, R19 ;  /* 0x00000010ff0d7819 */ /* 0x000fe20000011613 */
[----:B------:R-:W-:Y:S02]  /*0ec0*/  IMAD.MOV R12, RZ, RZ, -R12 ;  /* 0x000000ffff0c7224 */ /* 0x000fe400078e0a0c */
[----:B------:R-:W-:Y:S01]  /*0ed0*/  IMAD.MOV R44, RZ, RZ, -R16 ;  /* 0x000000ffff2c7224 */ /* 0x000fe200078e0a10 */
[----:B------:R-:W-:Y:S02]  /*0ee0*/  PRMT R19, R18, 0x7710, RZ ;  /* 0x0000771012137816 */ /* 0x000fe400000000ff */
[----:B------:R-:W-:-:S02]  /*0ef0*/  PRMT R16, R13, 0x9910, RZ ;  /* 0x000099100d107816 */ /* 0x000fc400000000ff */
[----:B------:R-:W-:Y:S02]  /*0f00*/  PRMT R13, R12, 0x7710, RZ ;  /* 0x000077100c0d7816 */ /* 0x000fe400000000ff */
[----:B------:R-:W-:Y:S01]  /*0f10*/  PRMT R44, R44, 0x7710, RZ ;  /* 0x000077102c2c7816 */ /* 0x000fe200000000ff */
[----:B------:R-:W-:Y:S01]  /*0f20*/  IMAD R16, R16, 0x3a, RZ ;  /* 0x0000003a10107824 */ /* 0x000fe200078e02ff */
[----:B------:R-:W-:Y:S01]  /*0f30*/  IADD3 R38, PT, PT, R14, R19, RZ ;  /* 0x000000130e267210 */ /* 0x000fe20007ffe0ff */
[C---:B------:R-:W-:Y:S01]  /*0f40*/  VIADD R19, R3.reuse, 0x12 ;  /* 0x0000001203137836 */ /* 0x040fe20000000000 */
[C---:B------:R-:W-:Y:S01]  /*0f50*/  LOP3.LUT R12, R3.reuse, 0x100, RZ, 0xfc, !PT ;  /* 0x00000100030c7812 */ /* 0x040fe200078efcff */
[----:B------:R-:W-:Y:S01]  /*0f60*/  IMAD.IADD R22, R22, 0x1, R13 ;  /* 0x0000000116167824 */ /* 0x000fe200078e020d */
[----:B------:R-:W-:Y:S01]  /*0f70*/  LOP3.LUT R13, R3, 0x400, RZ, 0xfc, !PT ;  /* 0x00000400030d7812 */ /* 0x000fe200078efcff */
[----:B------:R-:W-:Y:S01]  /*0f80*/  IMAD.IADD R44, R17, 0x1, R44 ;  /* 0x00000001112c7824 */ /* 0x000fe200078e022c */
[----:B------:R-:W-:Y:S01]  /*0f90*/  LOP3.LUT R14, R3, 0x600, RZ, 0xfc, !PT ;  /* 0x00000600030e7812 */ /* 0x000fe200078efcff */
[----:B------:R-:W-:Y:S01]  /*0fa0*/  IMAD.MOV R16, RZ, RZ, -R16 ;  /* 0x000000ffff107224 */ /* 0x000fe200078e0a10 */
[----:B------:R-:W-:-:S02]  /*0fb0*/  LOP3.LUT R17, R19, 0xffff, RZ, 0xc0, !PT ;  /* 0x0000ffff13117812 */ /* 0x000fc400078ec0ff */
[----:B------:R-:W-:Y:S02]  /*0fc0*/  LOP3.LUT R25, R13, 0xffff, RZ, 0xc0, !PT ;  /* 0x0000ffff0d197812 */ /* 0x000fe400078ec0ff */
[----:B------:R-:W-:Y:S01]  /*0fd0*/  LOP3.LUT R24, R12, 0xffff, RZ, 0xc0, !PT ;  /* 0x0000ffff0c187812 */ /* 0x000fe200078ec0ff */
[----:B------:R-:W-:Y:S01]  /*0fe0*/  IMAD R17, R17, 0x46a, RZ ;  /* 0x0000046a11117824 */ /* 0x000fe200078e02ff */
[----:B------:R-:W-:Y:S01]  /*0ff0*/  LOP3.LUT R27, R14, 0xffff, RZ, 0xc0, !PT ;  /* 0x0000ffff0e1b7812 */ /* 0x000fe200078ec0ff */
[----:B------:R-:W-:Y:S01]  /*1000*/  IMAD R13, R25, 0x71, RZ ;  /* 0x00000071190d7824 */ /* 0x000fe200078e02ff */
[----:B------:R-:W-:Y:S01]  /*1010*/  PRMT R18, R16, 0x7710, RZ ;  /* 0x0000771010127816 */ /* 0x000fe200000000ff */
[----:B------:R-:W-:Y:S02]  /*1020*/  IMAD R12, R24, 0x46a, RZ ;  /* 0x0000046a180c7824 */ /* 0x000fe400078e02ff */
[----:B------:R-:W-:Y:S01]  /*1030*/  IMAD R14, R27, 0x71, RZ ;  /* 0x000000711b0e7824 */ /* 0x000fe200078e02ff */
[----:B------:R-:W-:-:S02]  /*1040*/  IADD3 R18, PT, PT, R15, R18, RZ ;  /* 0x000000120f127210 */ /* 0x000fc40007ffe0ff */
[----:B------:R-:W-:Y:S02]  /*1050*/  SHF.R.U32.HI R15, RZ, 0x10, R17 ;  /* 0x00000010ff0f7819 */ /* 0x000fe40000011611 */
[----:B------:R-:W-:Y:S02]  /*1060*/  SHF.R.U32.HI R13, RZ, 0x10, R13 ;  /* 0x00000010ff0d7819 */ /* 0x000fe4000001160d */
[----:B------:R-:W-:Y:S02]  /*1070*/  SHF.R.U32.HI R12, RZ, 0x10, R12 ;  /* 0x00000010ff0c7819 */ /* 0x000fe4000001160c */
[----:B------:R-:W-:Y:S02]  /*1080*/  SHF.R.U32.HI R14, RZ, 0x10, R14 ;  /* 0x00000010ff0e7819 */ /* 0x000fe4000001160e */
[----:B------:R-:W-:Y:S02]  /*1090*/  PRMT R16, R15, 0x9910, RZ ;  /* 0x000099100f107816 */ /* 0x000fe400000000ff */
[----:B------:R-:W-:-:S02]  /*10a0*/  PRMT R15, R13, 0x9910, RZ ;  /* 0x000099100d0f7816 */ /* 0x000fc400000000ff */
[----:B------:R-:W-:Y:S01]  /*10b0*/  PRMT R13, R12, 0x9910, RZ ;  /* 0x000099100c0d7816 */ /* 0x000fe200000000ff */
[----:B------:R-:W-:Y:S01]  /*10c0*/  IMAD R16, R16, 0x3a, RZ ;  /* 0x0000003a10107824 */ /* 0x000fe200078e02ff */
[----:B------:R-:W-:Y:S01]  /*10d0*/  PRMT R12, R14, 0x9910, RZ ;  /* 0x000099100e0c7816 */ /* 0x000fe200000000ff */
[----:B------:R-:W-:Y:S01]  /*10e0*/  IMAD.MOV.U32 R14, RZ, RZ, R15 ;  /* 0x000000ffff0e7224 */ /* 0x000fe200078e000f */
[----:B------:R-:W-:Y:S01]  /*10f0*/  LOP3.LUT R17, R10, 0xffff, RZ, 0xc0, !PT ;  /* 0x0000ffff0a117812 */ /* 0x000fe200078ec0ff */
[----:B------:R-:W-:Y:S02]  /*1100*/  IMAD.MOV R34, RZ, RZ, -R16 ;  /* 0x000000ffff227224 */ /* 0x000fe400078e0a10 */
[----:B------:R-:W-:Y:S02]  /*1110*/  IMAD.MOV.U32 R15, RZ, RZ, R12 ;  /* 0x000000ffff0f7224 */ /* 0x000fe400078e000c */
[----:B------:R-:W-:Y:S01]  /*1120*/  IMAD R14, R14, 0xc40, RZ ;  /* 0x00000c400e0e7824 */ /* 0x000fe200078e02ff */
[----:B------:R-:W-:Y:S01]  /*1130*/  PRMT R34, R34, 0x7710, RZ ;  /* 0x0000771022227816 */ /* 0x000fe200000000ff */
[----:B------:R-:W-:-:S02]  /*1140*/  IMAD R15, R15, 0xc40, RZ ;  /* 0x00000c400f0f7824 */ /* 0x000fc400078e02ff */
[----:B------:R-:W-:Y:S01]  /*1150*/  VIADD R12, R20, 0xffffffc7 ;  /* 0xffffffc7140c7836 */ /* 0x000fe20000000000 */
[----:B------:R-:W-:Y:S01]  /*1160*/  LOP3.LUT R14, R14, 0xffff, RZ, 0xc0, !PT ;  /* 0x0000ffff0e0e7812 */ /* 0x000fe200078ec0ff */
[----:B------:R-:W-:Y:S01]  /*1170*/  IMAD R13, R13, 0x38, RZ ;  /* 0x000000380d0d7824 */ /* 0x000fe200078e02ff */
[----:B------:R-:W-:Y:S01]  /*1180*/  LOP3.LUT R16, R15, 0xffff, RZ, 0xc0, !PT ;  /* 0x0000ffff0f107812 */ /* 0x000fe200078ec0ff */
[----:B------:R-:W-:Y:S01]  /*1190*/  VIADD R10, R10, 0xffffffc7 ;  /* 0xffffffc70a0a7836 */ /* 0x000fe20000000000 */
[C---:B------:R-:W-:Y:S01]  /*11a0*/  LOP3.LUT R15, R4.reuse, 0xffff, RZ, 0xc0, !PT ;  /* 0x0000ffff040f7812 */ /* 0x040fe200078ec0ff */
[----:B------:R-:W-:Y:S01]  /*11b0*/  VIADD R4, R4, 0xffffffc7 ;  /* 0xffffffc704047836 */ /* 0x000fe20000000000 */
[----:B------:R-:W-:Y:S01]  /*11c0*/  IADD3 R36, PT, PT, R16, R12, R17 ;  /* 0x0000000c10247210 */ /* 0x000fe20007ffe011 */
[----:B------:R-:W-:Y:S01]  /*11d0*/  IMAD R16, R24, 0x71d, RZ ;  /* 0x0000071d18107824 */ /* 0x000fe200078e02ff */
[----:B------:R-:W-:Y:S01]  /*11e0*/  LOP3.LUT R13, R13, 0xffff, RZ, 0xc0, !PT ;  /* 0x0000ffff0d0d7812 */ /* 0x000fe200078ec0ff */
[----:B------:R-:W-:Y:S01]  /*11f0*/  IMAD R24, R27, 0x71d, RZ ;  /* 0x0000071d1b187824 */ /* 0x000fe200078e02ff */
[----:B------:R-:W-:Y:S01]  /*1200*/  IADD3 R39, PT, PT, R19, R34, RZ ;  /* 0x0000002213277210 */ /* 0x000fe20007ffe0ff */
[----:B------:R-:W-:Y:S01]  /*1210*/  IMAD R19, R0, 0x24000, RZ ;  /* 0x0002400000137824 */ /* 0x000fe200078e02ff */
[-C--:B------:R-:W-:Y:S01]  /*1220*/  IADD3 R34, PT, PT, R14, R12.reuse, R15 ;  /* 0x0000000c0e227210 */ /* 0x080fe20007ffe00f */
[----:B------:R-:W-:Y:S01]  /*1230*/  IMAD R27, R25, 0x71d, RZ ;  /* 0x0000071d191b7824 */ /* 0x000fe200078e02ff */
[----:B------:R-:W-:Y:S01]  /*1240*/  PRMT R15, R11, 0x9910, RZ ;  /* 0x000099100b0f7816 */ /* 0x000fe200000000ff */
[----:B------:R-:W-:Y:S01]  /*1250*/  IMAD R36, R5, 0x38, R36 ;  /* 0x0000003805247824 */ /* 0x000fe200078e0224 */
[----:B------:R-:W-:Y:S01]  /*1260*/  IADD3 R23, PT, PT, R13, R12, R23 ;  /* 0x0000000c0d177210 */ /* 0x000fe20007ffe017 */
[----:B------:R-:W-:Y:S01]  /*1270*/  VIADD R13, R20, 0xc07 ;  /* 0x00000c07140d7836 */ /* 0x000fe20000000000 */
[----:B------:R-:W-:Y:S01]  /*1280*/  LOP3.LUT R12, R2, 0xffff, RZ, 0xc0, !PT ;  /* 0x0000ffff020c7812 */ /* 0x000fe200078ec0ff */
[----:B------:R-:W-:Y:S01]  /*1290*/  @!P3 VIADD R13, R20, 0xffffffc7 ;  /* 0xffffffc7140db836 */ /* 0x000fe20000000000 */
[----:B------:R-:W-:Y:S01]  /*12a0*/  SHF.R.U32.HI R16, RZ, 0x10, R16 ;  /* 0x00000010ff107819 */ /* 0x000fe20000011610 */
[----:B------:R-:W-:Y:S01]  /*12b0*/  IMAD R15, R15, 0x1b, RZ ;  /* 0x0000001b0f0f7824 */ /* 0x000fe200078e02ff */
[----:B------:R-:W-:Y:S01]  /*12c0*/  SHF.R.U32.HI R24, RZ, 0x10, R24 ;  /* 0x00000010ff187819 */ /* 0x000fe20000011618 */
[----:B------:R-:W-:Y:S01]  /*12d0*/  IMAD.IADD R14, R12, 0x1, R13 ;  /* 0x000000010c0e7824 */ /* 0x000fe200078e020d */
[----:B------:R-:W-:Y:S01]  /*12e0*/  PRMT R16, R16, 0x9910, RZ ;  /* 0x0000991010107816 */ /* 0x000fe200000000ff */
[----:B------:R-:W-:Y:S01]  /*12f0*/  VIADD R12, R15, 0x9ea ;  /* 0x000009ea0f0c7836 */ /* 0x000fe20000000000 */
[----:B------:R-:W-:Y:S01]  /*1300*/  LOP3.LUT R13, R19, 0xffff, R40, 0xf8, !PT ;  /* 0x0000ffff130d7812 */ /* 0x000fe200078ef828 */
[----:B------:R-:W-:Y:S01]  /*1310*/  IMAD R33, R33, 0x38, R14 ;  /* 0x0000003821217824 */ /* 0x000fe200078e020e */
[----:B------:R-:W-:Y:S01]  /*1320*/  LOP3.LUT R25, R19, 0xffff, R26, 0xf8, !PT ;  /* 0x0000ffff13197812 */ /* 0x000fe200078ef81a */
[----:B------:R-:W-:Y:S01]  /*1330*/  IMAD R16, R16, 0x900, RZ ;  /* 0x0000090010107824 */ /* 0x000fe200078e02ff */
[----:B------:R-:W-:Y:S01]  /*1340*/  LOP3.LUT R12, R12, 0xffff, RZ, 0xc0, !PT ;  /* 0x0000ffff0c0c7812 */ /* 0x000fe200078ec0ff */
[----:B------:R-:W-:Y:S01]  /*1350*/  IMAD R24, R24, 0x900, R13 ;  /* 0x0000090018187824 */ /* 0x000fe200078e020d */
[C---:B------:R-:W-:Y:S01]  /*1360*/  IADD3 R13, PT, PT, R15.reuse, 0x654, RZ ;  /* 0x000006540f0d7810 */ /* 0x040fe20007ffe0ff */
[----:B------:R-:W-:Y:S01]  /*1370*/  VIADD R15, R15, 0x2be ;  /* 0x000002be0f0f7836 */ /* 0x000fe20000000000 */
[----:B------:R-:W-:Y:S01]  /*1380*/  LOP3.LUT R16, R16, 0xffff, RZ, 0xc0, !PT ;  /* 0x0000ffff10107812 */ /* 0x000fe200078ec0ff */
[----:B------:R-:W-:Y:S01]  /*1390*/  IMAD R34, R9, 0x38, R34 ;  /* 0x0000003809227824 */ /* 0x000fe200078e0222 */
[----:B------:R-:W-:-:S02]  /*13a0*/  SHF.R.U32.HI R12, RZ, 0x8, R12 ;  /* 0x00000008ff0c7819 */ /* 0x000fc4000001160c */
[----:B------:R-:W-:Y:S01]  /*13b0*/  LOP3.LUT R13, R13, 0xffff, RZ, 0xc0, !PT ;  /* 0x0000ffff0d0d7812 */ /* 0x000fe200078ec0ff */
[----:B------:R-:W-:Y:S01]  /*13c0*/  IMAD.IADD R25, R16, 0x1, R25 ;  /* 0x0000000110197824 */ /* 0x000fe200078e0219 */
[----:B------:R-:W-:Y:S01]  /*13d0*/  PRMT R17, R3, 0x9910, RZ ;  /* 0x0000991003117816 */ /* 0x000fe200000000ff */
[----:B------:R-:W-:Y:S01]  /*13e0*/  IMAD.MOV R29, RZ, RZ, -R12 ;  /* 0x000000ffff1d7224 */ /* 0x000fe200078e0a0c */
[----:B------:R-:W-:Y:S02]  /*13f0*/  SHF.R.U32.HI R27, RZ, 0x10, R27 ;  /* 0x00000010ff1b7819 */ /* 0x000fe4000001161b */
[----:B------:R-:W-:Y:S01]  /*1400*/  LOP3.LUT R26, R19, 0xffff, R32, 0xf8, !PT ;  /* 0x0000ffff131a7812 */ /* 0x000fe200078ef820 */
[----:B------:R-:W-:Y:S01]  /*1410*/  IMAD R17, R17, 0x39, RZ ;  /* 0x0000003911117824 */ /* 0x000fe200078e02ff */
[----:B------:R-:W-:Y:S02]  /*1420*/  SHF.R.U32.HI R16, RZ, 0x8, R13 ;  /* 0x00000008ff107819 */ /* 0x000fe4000001160d */
[----:B------:R-:W-:Y:S01]  /*1430*/  PRMT R32, R29, 0x7710, RZ ;  /* 0x000077101d207816 */ /* 0x000fe200000000ff */
[----:B------:R-:W-:Y:S01]  /*1440*/  IMAD R26, R27, 0x900, R26 ;  /* 0x000009001b1a7824 */ /* 0x000fe200078e021a */
[----:B------:R-:W-:Y:S01]  /*1450*/  LOP3.LUT R17, R17, 0xffff, RZ, 0xc0, !PT ;  /* 0x0000ffff11117812 */ /* 0x000fe200078ec0ff */
[----:B------:R-:W-:Y:S01]  /*1460*/  IMAD.MOV R27, RZ, RZ, -R16 ;  /* 0x000000ffff1b7224 */ /* 0x000fe200078e0a10 */
[----:B------:R-:W-:-:S02]  /*1470*/  IADD3 R13, PT, PT, R11, 0x5e, R32 ;  /* 0x0000005e0b0d7810 */ /* 0x000fc40007ffe020 */
[----:B------:R-:W-:Y:S02]  /*1480*/  LOP3.LUT R15, R15, 0xffff, RZ, 0xc0, !PT ;  /* 0x0000ffff0f0f7812 */ /* 0x000fe400078ec0ff */
[----:B------:R-:W-:Y:S02]  /*1490*/  PRMT R32, R27, 0x7710, RZ ;  /* 0x000077101b207816 */ /* 0x000fe400000000ff */
[----:B------:R-:W-:Y:S02]  /*14a0*/  SHF.R.U32.HI R37, RZ, 0xb, R17 ;  /* 0x0000000bff257819 */ /* 0x000fe40000011611 */
[----:B------:R-:W-:Y:S02]  /*14b0*/  SHF.R.U32.HI R17, RZ, 0x8, R15 ;  /* 0x00000008ff117819 */ /* 0x000fe4000001160f */
[----:B------:R-:W-:Y:S02]  /*14c0*/  IADD3 R15, PT, PT, R11, 0x3c, R32 ;  /* 0x0000003c0b0f7810 */ /* 0x000fe40007ffe020 */
[----:B------:R-:W-:-:S02]  /*14d0*/  PRMT R29, R37, 0x9910, RZ ;  /* 0x00009910251d7816 */ /* 0x000fc400000000ff */
[----:B------:R-:W-:Y:S02]  /*14e0*/  LOP3.LUT R15, R15, 0xfe, RZ, 0xc0, !PT ;  /* 0x000000fe0f0f7812 */ /* 0x000fe400078ec0ff */
[----:B------:R-:W-:Y:S02]  /*14f0*/  LOP3.LUT R13, R13, 0xfe, RZ, 0xc0, !PT ;  /* 0x000000fe0d0d7812 */ /* 0x000fe400078ec0ff */
[----:B------:R-:W-:Y:S02]  /*1500*/  IADD3 R32, PT, PT, RZ, -R17, RZ ;  /* 0x80000011ff207210 */ /* 0x000fe40007ffe0ff */
[----:B------:R-:W-:Y:S01]  /*1510*/  LEA.HI R15, R15, R16, RZ, 0x1f ;  /* 0x000000100f0f7211 */ /* 0x000fe200078ff8ff */
[----:B------:R-:W-:Y:S01]  /*1520*/  IMAD R16, R29, 0x24, RZ ;  /* 0x000000241d107824 */ /* 0x000fe200078e02ff */
[----:B------:R-:W-:Y:S02]  /*1530*/  LEA.HI R13, R13, R12, RZ, 0x1f ;  /* 0x0000000c0d0d7211 */ /* 0x000fe400078ff8ff */
[----:B------:R-:W-:Y:S01]  /*1540*/  LOP3.LUT R12, R3, 0x200, RZ, 0xfc, !PT ;  /* 0x00000200030c7812 */ /* 0x000fe200078efcff */
[----:B------:R-:W-:Y:S01]  /*1550*/  IMAD.MOV R16, RZ, RZ, -R16 ;  /* 0x000000ffff107224 */ /* 0x000fe200078e0a10 */
[----:B------:R-:W-:-:S02]  /*1560*/  PRMT R32, R32, 0x7710, RZ ;  /* 0x0000771020207816 */ /* 0x000fc400000000ff */
[----:B------:R-:W-:Y:S02]  /*1570*/  LOP3.LUT R27, R3, 0x300, RZ, 0xfc, !PT ;  /* 0x00000300031b7812 */ /* 0x000fe400078efcff */
[----:B------:R-:W-:Y:S02]  /*1580*/  LOP3.LUT R31, R12, 0xffff, RZ, 0xc0, !PT ;  /* 0x0000ffff0c1f7812 */ /* 0x000fe400078ec0ff */
[----:B------:R-:W-:Y:S02]  /*1590*/  IADD3 R12, PT, PT, R11, 0x1a, R32 ;  /* 0x0000001a0b0c7810 */ /* 0x000fe40007ffe020 */
[----:B------:R-:W-:Y:S01]  /*15a0*/  LOP3.LUT R29, R27, 0xffff, RZ, 0xc0, !PT ;  /* 0x0000ffff1b1d7812 */ /* 0x000fe200078ec0ff */
[----:B------:R-:W-:Y:S01]  /*15b0*/  IMAD R31, R31, 0x71d, RZ ;  /* 0x0000071d1f1f7824 */ /* 0x000fe200078e02ff */
[----:B------:R-:W-:Y:S02]  /*15c0*/  PRMT R16, R16, 0x7710, RZ ;  /* 0x0000771010107816 */ /* 0x000fe400000000ff */
[----:B------:R-:W-:Y:S01]  /*15d0*/  LOP3.LUT R12, R12, 0xfe, RZ, 0xc0, !PT ;  /* 0x000000fe0c0c7812 */ /* 0x000fe200078ec0ff */
[----:B------:R-:W-:Y:S01]  /*15e0*/  IMAD R29, R29, 0x71d, RZ ;  /* 0x0000071d1d1d7824 */ /* 0x000fe200078e02ff */
[----:B------:R-:W-:Y:S01]  /*15f0*/  LOP3.LUT R27, R3, 0xffff, RZ, 0xc0, !PT ;  /* 0x0000ffff031b7812 */ /* 0x000fe200078ec0ff */
[----:B------:R-:W-:Y:S01]  /*1600*/  IMAD.IADD R16, R16, 0x1, R3 ;  /* 0x0000000110107824 */ /* 0x000fe200078e0203 */
[----:B------:R-:W-:-:S02]  /*1610*/  LEA.HI R17, R12, R17, RZ, 0x1f ;  /* 0x000000110c117211 */ /* 0x000fc400078ff8ff */
[----:B------:R-:W-:Y:S02]  /*1620*/  SHF.R.U32.HI R12, RZ, 0x1, R27 ;  /* 0x00000001ff0c7819 */ /* 0x000fe4000001161b */
[----:B------:R-:W-:Y:S02]  /*1630*/  SHF.R.U32.HI R27, RZ, 0x10, R31 ;  /* 0x00000010ff1b7819 */ /* 0x000fe4000001161f */
[C---:B------:R-:W-:Y:S02]  /*1640*/  LOP3.LUT R28, R19.reuse, 0xffff, R28, 0xf8, !PT ;  /* 0x0000ffff131c7812 */ /* 0x040fe400078ef81c */
[----:B------:R-:W-:Y:S02]  /*1650*/  SHF.R.U32.HI R29, RZ, 0x10, R29 ;  /* 0x00000010ff1d7819 */ /* 0x000fe4000001161d */
[----:B------:R-:W-:Y:S01]  /*1660*/  LOP3.LUT R30, R19, 0xffff, R30, 0xf8, !PT ;  /* 0x0000ffff131e7812 */ /* 0x000fe200078ef81e */
[----:B------:R-:W-:Y:S01]  /*1670*/  IMAD R27, R27, 0x900, R28 ;  /* 0x000009001b1b7824 */ /* 0x000fe200078e021c */
[----:B------:R-:W-:-:S02]  /*1680*/  LOP3.LUT R31, R19, 0xffff, R42, 0xf8, !PT ;  /* 0x0000ffff131f7812 */ /* 0x000fc400078ef82a */
[----:B------:R-:W-:Y:S02]  /*1690*/  CS2R R42, SRZ ;  /* 0x00000000002a7805 */ /* 0x000fe4000001ff00 */
[----:B------:R-:W-:Y:S01]  /*16a0*/  LOP3.LUT R38, R19, 0xffff, R38, 0xf8, !PT ;  /* 0x0000ffff13267812 */ /* 0x000fe200078ef826 */
[----:B------:R-:W-:Y:S01]  /*16b0*/  IMAD R28, R29, 0x900, R30 ;  /* 0x000009001d1c7824 */ /* 0x000fe200078e021e */
[C---:B------:R-:W-:Y:S02]  /*16c0*/  LOP3.LUT R41, R19.reuse, 0xffff, R44, 0xf8, !PT ;  /* 0x0000ffff13297812 */ /* 0x040fe400078ef82c */
[----:B------:R-:W-:Y:S02]  /*16d0*/  CS2R R44, SRZ ;  /* 0x00000000002c7805 */ /* 0x000fe4000001ff00 */
[----:B------:R-:W-:Y:S02]  /*16e0*/  LOP3.LUT R16, R19, 0xff, R16, 0xf8, !PT ;  /* 0x000000ff13107812 */ /* 0x000fe400078ef810 */
[----:B------:R-:W-:-:S02]  /*16f0*/  PRMT R12, R12, 0x9910, RZ ;  /* 0x000099100c0c7816 */ /* 0x000fc400000000ff */
[C---:B------:R-:W-:Y:S02]  /*1700*/  LOP3.LUT R19, R3.reuse, 0x500, RZ, 0xfc, !PT ;  /* 0x0000050003137812 */ /* 0x040fe400078efcff */
[----:B------:R-:W-:Y:S01]  /*1710*/  LOP3.LUT R29, R3, 0x800, RZ, 0xfc, !PT ;  /* 0x00000800031d7812 */ /* 0x000fe200078efcff */
[----:B------:R-:W-:Y:S01]  /*1720*/  IMAD.MOV.U32 R30, RZ, RZ, R12 ;  /* 0x000000ffff1e7224 */ /* 0x000fe200078e000c */
[----:B------:R-:W-:Y:S02]  /*1730*/  LOP3.LUT R32, R19, 0xffff, RZ, 0xc0, !PT ;  /* 0x0000ffff13207812 */ /* 0x000fe400078ec0ff */
[----:B------:R-:W-:Y:S01]  /*1740*/  IADD3 R12, PT, PT, R11, 0x9a, RZ ;  /* 0x0000009a0b0c7810 */ /* 0x000fe20007ffe0ff */
[----:B------:R-:W-:Y:S01]  /*1750*/  IMAD R11, R30, 0x47, RZ ;  /* 0x000000471e0b7824 */ /* 0x000fe200078e02ff */
[----:B------:R-:W-:Y:S01]  /*1760*/  LOP3.LUT R19, R3, 0x700, RZ, 0xfc, !PT ;  /* 0x0000070003137812 */ /* 0x000fe200078efcff */
[----:B------:R-:W-:Y:S01]  /*1770*/  IMAD R32, R32, 0x71d, RZ ;  /* 0x0000071d20207824 */ /* 0x000fe200078e02ff */
[----:B------:R-:W-:-:S02]  /*1780*/  LOP3.LUT R12, R12, 0xffff, RZ, 0xc0, !PT ;  /* 0x0000ffff0c0c7812 */ /* 0x000fc400078ec0ff */
[----:B------:R-:W-:Y:S02]  /*1790*/  LOP3.LUT R19, R19, 0xffff, RZ, 0xc0, !PT ;  /* 0x0000ffff13137812 */ /* 0x000fe400078ec0ff */
[----:B------:R-:W-:Y:S01]  /*17a0*/  LOP3.LUT R35, R29, 0xffff, RZ, 0xc0, !PT ;  /* 0x0000ffff1d237812 */ /* 0x000fe200078ec0ff */
[----:B------:R-:W-:Y:S01]  /*17b0*/  IMAD R12, R12, 0x8d4, RZ ;  /* 0x000008d40c0c7824 */ /* 0x000fe200078e02ff */
[----:B------:R-:W-:Y:S01]  /*17c0*/  LOP3.LUT R11, R11, 0xffff, RZ, 0xc0, !PT ;  /* 0x0000ffff0b0b7812 */ /* 0x000fe200078ec0ff */
[----:B------:R-:W-:Y:S01]  /*17d0*/  IMAD R30, R19, 0x71d, RZ ;  /* 0x0000071d131e7824 */ /* 0x000fe200078e02ff */
[----:B------:R-:W-:Y:S01]  /*17e0*/  SHF.R.U32.HI R29, RZ, 0x10, R32 ;  /* 0x00000010ff1d7819 */ /* 0x000fe20000011620 */
[----:B------:R-:W-:Y:S01]  /*17f0*/  IMAD R35, R35, 0xe39, RZ ;  /* 0x00000e3923237824 */ /* 0x000fe200078e02ff */
[----:B------:R-:W-:Y:S02]  /*1800*/  SHF.R.U32.HI R11, RZ, 0xb, R11 ;  /* 0x0000000bff0b7819 */ /* 0x000fe4000001160b */
[----:B------:R-:W-:Y:S01]  /*1810*/  SHF.R.U32.HI R19, RZ, 0x10, R12 ;  /* 0x00000010ff137819 */ /* 0x000fe2000001160c */
[----:B------:R-:W-:Y:S01]  /*1820*/  IMAD R29, R29, 0x900, R38 ;  /* 0x000009001d1d7824 */ /* 0x000fe200078e0226 */
[----:B------:R-:W-:-:S02]  /*1830*/  SHF.R.U32.HI R30, RZ, 0x10, R30 ;  /* 0x00000010ff1e7819 */ /* 0x000fc4000001161e */
[----:B------:R-:W-:Y:S01]  /*1840*/  SHF.R.U32.HI R12, RZ, 0x11, R35 ;  /* 0x00000011ff0c7819 */ /* 0x000fe20000011623 */
[----:B------:R-:W-:Y:S01]  /*1850*/  IMAD R35, R19, 0x38, RZ ;  /* 0x0000003813237824 */ /* 0x000fe200078e02ff */
[----:B------:R-:W-:Y:S01]  /*1860*/  PRMT R38, R11, 0x9910, RZ ;  /* 0x000099100b267816 */ /* 0x000fe200000000ff */
[----:B------:R-:W-:Y:S01]  /*1870*/  IMAD R30, R30, 0x900, R31 ;  /* 0x000009001e1e7824 */ /* 0x000fe200078e021f */
[----:B------:R-:W-:Y:S01]  /*1880*/  LOP3.LUT R17, R17, 0xffff, RZ, 0xc0, !PT ;  /* 0x0000ffff11117812 */ /* 0x000fe200078ec0ff */
[----:B------:R-:W-:Y:S01]  /*1890*/  IMAD R31, R12, 0x900, R41 ;  /* 0x000009000c1f7824 */ /* 0x000fe200078e0229 */
[C---:B------:R-:W-:Y:S01]  /*18a0*/  LOP3.LUT R32, R39.reuse, 0xffff, RZ, 0xc0, !PT ;  /* 0x0000ffff27207812 */ /* 0x040fe200078ec0ff */
[----:B------:R-:W-:Y:S01]  /*18b0*/  IMAD R12, R38, 0x3a, RZ ;  /* 0x0000003a260c7824 */ /* 0x000fe200078e02ff */
[----:B------:R-:W-:Y:S01]  /*18c0*/  SHF.R.U32.HI R14, RZ, 0x4, R17 ;  /* 0x00000004ff0e7819 */ /* 0x000fe20000011611 */
[----:B------:R-:W-:Y:S01]  /*18d0*/  VIADD R39, R39, 0xffffffc7 ;  /* 0xffffffc727277836 */ /* 0x000fe20000000000 */
[----:B------:R-:W-:Y:S01]  /*18e0*/  IADD3 R32, P3, P5, R35, R20, R32 ;  /* 0x0000001423207210 */ /* 0x000fe20007d7e020 */
[----:B------:R-:W-:Y:S01]  /*18f0*/  IMAD.MOV R12, RZ, RZ, -R12 ;  /* 0x000000ffff0c7224 */ /* 0x000fe200078e0a0c */
[----:B------:R-:W-:Y:S01]  /*1900*/  LOP3.LUT R17, R14, 0xffff, RZ, 0xc0, !PT ;  /* 0x0000ffff0e117812 */ /* 0x000fe200078ec0ff */
[C---:B------:R-:W-:Y:S01]  /*1910*/  IMAD.IADD R19, R8.reuse, 0x1, R19 ;  /* 0x0000000108137824 */ /* 0x040fe200078e0213 */
[----:B------:R-:W-:-:S02]  /*1920*/  LOP3.LUT P4, RZ, R8, 0xffff, R11, 0xf8, !PT ;  /* 0x0000ffff08ff7812 */ /* 0x000fc4000788f80b */
[----:B------:R-:W-:Y:S02]  /*1930*/  CS2R R40, SRZ ;  /* 0x0000000000287805 */ /* 0x000fe4000001ff00 */
[----:B------:R-:W-:Y:S01]  /*1940*/  PRMT R12, R12, 0x7710, RZ ;  /* 0x000077100c0c7816 */ /* 0x000fe200000000ff */
[----:B------:R-:W-:Y:S01]  /*1950*/  IMAD R35, R17, 0x38, RZ ;  /* 0x0000003811237824 */ /* 0x000fe200078e02ff */
[----:B------:R-:W-:Y:S02]  /*1960*/  LOP3.LUT R11, R11, 0xffff, RZ, 0xc0, !PT ;  /* 0x0000ffff0b0b7812 */ /* 0x000fe400078ec0ff */
[----:B------:R-:W-:Y:S01]  /*1970*/  LOP3.LUT R9, R18, 0xffff, RZ, 0xc0, !PT ;  /* 0x0000ffff12097812 */ /* 0x000fe200078ec0ff */
[----:B------:R-:W-:Y:S01]  /*1980*/  IMAD.IADD R3, R12, 0x1, R3 ;  /* 0x000000010c037824 */ /* 0x000fe200078e0203 */
[----:B------:R-:W-:Y:S01]  /*1990*/  IADD3.X R159, PT, PT, RZ, RZ, RZ, P3, P5 ;  /* 0x000000ffff9f7210 */ /* 0x000fe20001fea4ff */
[----:B------:R-:W-:Y:S01]  /*19a0*/  IMAD R11, R11, 0x38, RZ ;  /* 0x000000380b0b7824 */ /* 0x000fe200078e02ff */
[----:B------:R-:W-:Y:S01]  /*19b0*/  IADD3 R35, P3, P5, R35, R20, R9 ;  /* 0x0000001423237210 */ /* 0x000fe20007d7e009 */
[----:B------:R-:W-:Y:S01]  /*19c0*/  VIADD R18, R18, 0xffffffc7 ;  /* 0xffffffc712127836 */ /* 0x000fe20000000000 */
[----:B------:R-:W-:-:S02]  /*19d0*/  LOP3.LUT R38, R3, 0xff, RZ, 0xc0, !PT ;  /* 0x000000ff03267812 */ /* 0x000fc400078ec0ff */
[----:B------:R-:W-:Y:S02]  /*19e0*/  IADD3.X R161, PT, PT, RZ, RZ, RZ, P3, P5 ;  /* 0x000000ffffa17210 */ /* 0x000fe40001fea4ff */
[----:B------:R-:W-:Y:S02]  /*19f0*/  IADD3 R38, P3, P5, R11, R20, R38 ;  /* 0x000000140b267210 */ /* 0x000fe40007d7e026 */
[----:B------:R-:W-:Y:S02]  /*1a00*/  LOP3.LUT R4, R4, 0xffff, RZ, 0xc0, !PT ;  /* 0x0000ffff04047812 */ /* 0x000fe400078ec0ff */
[----:B------:R-:W-:Y:S02]  /*1a10*/  IADD3 R2, PT, PT, R2, -0x39, RZ ;  /* 0xffffffc702027810 */ /* 0x000fe40007ffe0ff */
[----:B------:R-:W-:Y:S02]  /*1a20*/  LOP3.LUT R5, R22, 0xffff, RZ, 0xc0, !PT ;  /* 0x0000ffff16057812 */ /* 0x000fe400078ec0ff */
[----:B------:R-:W-:-:S02]  /*1a30*/  IADD3.X R163, PT, PT, RZ, RZ, RZ, P3, P5 ;  /* 0x000000ffffa37210 */ /* 0x000fc40001fea4ff */
[----:B------:R-:W-:Y:S02]  /*1a40*/  ISETP.LT.U32.OR P1, PT, R4, 0xffc8, P1 ;  /* 0x0000ffc80400780c */ /* 0x000fe40000f21470 */
[----:B------:R-:W-:Y:S02]  /*1a50*/  LOP3.LUT R2, R2, 0xffff, RZ, 0xc0, !PT ;  /* 0x0000ffff02027812 */ /* 0x000fe400078ec0ff */
[----:B------:R-:W-:Y:S02]  /*1a60*/  IADD3 R4, P5, PT, R20, R5, RZ ;  /* 0x0000000514047210 */ /* 0x000fe40007fbe0ff */
[----:B------:R-:W-:Y:S02]  /*1a70*/  LOP3.LUT R9, R21, 0xffff, RZ, 0xc0, !PT ;  /* 0x0000ffff15097812 */ /* 0x000fe400078ec0ff */
[----:B------:R-:W-:Y:S02]  /*1a80*/  ISETP.LT.U32.OR P0, PT, R2, 0xffc8, P0 ;  /* 0x0000ffc80200780c */ /* 0x000fe40000701470 */
[----:B------:R-:W-:-:S02]  /*1a90*/  IADD3.X R5, PT, PT, RZ, RZ, RZ, P5, !PT ;  /* 0x000000ffff057210 */ /* 0x000fc40002ffe4ff */
[----:B------:R-:W-:Y:S02]  /*1aa0*/  LOP3.LUT R37, R37, 0xffff, RZ, 0xc0, !PT ;  /* 0x0000ffff25257812 */ /* 0x000fe400078ec0ff */
[----:B------:R-:W-:Y:S01]  /*1ab0*/  IADD3 R2, P5, PT, R20, R9, RZ ;  /* 0x0000000914027210 */ /* 0x000fe20007fbe0ff */
[----:B------:R-:W-:Y:S01]  /*1ac0*/  VIADD R9, R3, 0xffffffc7 ;  /* 0xffffffc703097836 */ /* 0x000fe20000000000 */
[----:B------:R-:W-:Y:S01]  /*1ad0*/  LOP3.LUT R39, R39, 0xffff, RZ, 0xc0, !PT ;  /* 0x0000ffff27277812 */ /* 0x000fe200078ec0ff */
[----:B------:R-:W-:Y:S01]  /*1ae0*/  IMAD R37, R37, 0x900, RZ ;  /* 0x0000090025257824 */ /* 0x000fe200078e02ff */
[----:B------:R-:W-:Y:S01]  /*1af0*/  LOP3.LUT R10, R10, 0xffff, RZ, 0xc0, !PT ;  /* 0x0000ffff0a0a7812 */ /* 0x000fe200078ec0ff */
[----:B------:R-:W-:Y:S01]  /*1b00*/  IMAD.X R3, RZ, RZ, RZ, P5 ;  /* 0x000000ffff037224 */ /* 0x000fe200028e06ff */
[----:B------:R-:W-:Y:S01]  /*1b10*/  ISETP.GE.U32.AND P3, PT, R39, 0xffc8, PT ;  /* 0x0000ffc82700780c */ /* 0x000fe20003f66070 */
[----:B------:R-:W-:Y:S01]  /*1b20*/  IMAD.MOV.U32 R39, RZ, RZ, RZ ;  /* 0x000000ffff277224 */ /* 0x000fe200078e00ff */
[----:B------:R-:W-:-:S02]  /*1b30*/  LOP3.LUT P5, RZ, R8, R17, RZ, 0xfc, !PT ;  /* 0x0000001108ff7212 */ /* 0x000fc400078afcff */
[----:B------:R-:W-:Y:S02]  /*1b40*/  LOP3.LUT R9, R9, 0xff, RZ, 0xc0, !PT ;  /* 0x000000ff09097812 */ /* 0x000fe400078ec0ff */
[----:B------:R-:W-:Y:S02]  /*1b50*/  LOP3.LUT R18, R18, 0xffff, RZ, 0xc0, !PT ;  /* 0x0000ffff12127812 */ /* 0x000fe400078ec0ff */
[----:B------:R-:W-:Y:S02]  /*1b60*/  LOP3.LUT R13, R13, 0xffff, RZ, 0xc0, !PT ;  /* 0x0000ffff0d0d7812 */ /* 0x000fe400078ec0ff */
[----:B------:R-:W-:Y:S02]  /*1b70*/  LOP3.LUT R15, R15, 0xffff, RZ, 0xc0, !PT ;  /* 0x0000ffff0f0f7812 */ /* 0x000fe400078ec0ff */
[----:B------:R-:W-:Y:S02]  /*1b80*/  LOP3.LUT R37, R16, R37, RZ, 0xfc, !PT ;  /* 0x0000002510257212 */ /* 0x000fe400078efcff */
[----:B------:R-:W-:-:S02]  /*1b90*/  ISETP.LT.U32.OR P2, PT, R10, 0xffc8, P2 ;  /* 0x0000ffc80a00780c */ /* 0x000fc40001741470 */
[----:B------:R-:W-:Y:S02]  /*1ba0*/  ISETP.GT.U32.OR P3, PT, R19, 0x38, !P3 ;  /* 0x000000381300780c */ /* 0x000fe40005f64470 */
[----:B------:R-:W-:Y:S02]  /*1bb0*/  ISETP.LT.U32.OR P4, PT, R9, 0xc8, !P4 ;  /* 0x000000c80900780c */ /* 0x000fe40006781470 */
[----:B------:R-:W-:Y:S02]  /*1bc0*/  ISETP.LT.U32.OR P5, PT, R18, 0xffc8, !P5 ;  /* 0x0000ffc81200780c */ /* 0x000fe40006fa1470 */
[----:B------:R-:W-:Y:S02]  /*1bd0*/  SHF.R.U32.HI R154, RZ, 0x4, R13 ;  /* 0x00000004ff9a7819 */ /* 0x000fe4000001160d */
[----:B0-----:R-:W-:-:S09]  /*1be0*/  SHF.R.U32.HI R155, RZ, 0x4, R15 ;  /* 0x00000004ff9b7819 */ /* 0x001fd2000001160f */
.L_x_8:
[C---:B------:R-:W-:Y:S01]  /*1bf0*/  @!P4 IMAD R7, R152.reuse, 0x3100, RZ ;  /* 0x000031009807c824 */ /* 0x040fe200078e02ff */
[----:B------:R-:W-:Y:S01]  /*1c00*/  P2R R18, PR, RZ, 0x4 ;  /* 0x00000004ff127803 */ /* 0x000fe20000000000 */
[----:B------:R-:W-:Y:S02]  /*1c10*/  @!P5 IMAD R10, R152, 0x3100, RZ ;  /* 0x00003100980ad824 */ /* 0x000fe400078e02ff */
[----:B------:R-:W-:Y:S01]  /*1c20*/  IMAD.MOV.U32 R158, RZ, RZ, RZ ;  /* 0x000000ffff9e7224 */ /* 0x000fe200078e00ff */
[----:B------:R-:W-:Y:S01]  /*1c30*/  @!P4 IADD3 R8, P6, PT, R7, R38, RZ ;  /* 0x000000260708c210 */ /* 0x000fe20007fde0ff */
[----:B------:R-:W-:Y:S01]  /*1c40*/  IMAD.MOV.U32 R160, RZ, RZ, RZ ;  /* 0x000000ffffa07224 */ /* 0x000fe200078e00ff */
[----:B------:R-:W0:Y:S03]  /*1c50*/  @!P4 LDC.64 R6, c[0x0][0x380] ;  /* 0x0000e000ff06cb82 */ /* 0x000e260000000a00 */
[----:B------:R-:W-:Y:S01]  /*1c60*/  @!P4 IMAD.X R9, RZ, RZ, R163, P6 ;  /* 0x000000ffff09c224 */ /* 0x000fe200030e06a3 */
[----:B------:R-:W-:-:S05]  /*1c70*/  @!P5 IADD3 R10, P6, PT, R10, R35, RZ ;  /* 0x000000230a0ad210 */ /* 0x000fca0007fde0ff */
[----:B------:R-:W-:Y:S01]  /*1c80*/  @!P5 IMAD.X R11, RZ, RZ, R161, P6 ;  /* 0x000000ffff0bd224 */ /* 0x000fe200030e06a1 */
[----:B0-----:R-:W-:-:S04]  /*1c90*/  @!P4 LEA R6, P6, R8, R6, 0x2 ;  /* 0x000000060806c211 */ /* 0x001fc800078c10ff */
[----:B------:R-:W-:Y:S02]  /*1ca0*/  @!P4 LEA.HI.X R7, R8, R7, R9, 0x2, P6 ;  /* 0x000000070807c211 */ /* 0x000fe400030f1409 */
[----:B------:R-:W0:Y:S02]  /*1cb0*/  @!P5 LDC.64 R8, c[0x0][0x380] ;  /* 0x0000e000ff08db82 */ /* 0x000e240000000a00 */
[----:B0-----:R-:W-:-:S04]  /*1cc0*/  @!P5 LEA R8, P6, R10, R8, 0x2 ;  /* 0x000000080a08d211 */ /* 0x001fc800078c10ff */
[----:B------:R-:W-:Y:S01]  /*1cd0*/  @!P5 LEA.HI.X R9, R10, R9, R11, 0x2, P6 ;  /* 0x000000090a09d211 */ /* 0x000fe200030f140b */
[----:B------:R-:W-:-:S05]  /*1ce0*/  @!P3 IMAD R11, R152, 0x3100, RZ ;  /* 0x00003100980bb824 */ /* 0x000fca00078e02ff */
[----:B------:R-:W-:Y:S02]  /*1cf0*/  @!P3 IADD3 R12, P6, PT, R11, R32, RZ ;  /* 0x000000200b0cb210 */ /* 0x000fe40007fde0ff */
[----:B------:R-:W0:Y:S03]  /*1d00*/  @!P3 LDC.64 R10, c[0x0][0x380] ;  /* 0x0000e000ff0abb82 */ /* 0x000e260000000a00 */
[----:B------:R-:W-:Y:S01]  /*1d10*/  @!P3 IMAD.X R13, RZ, RZ, R159, P6 ;  /* 0x000000ffff0db224 */ /* 0x000fe200030e069f */
[----:B0-----:R-:W-:-:S04]  /*1d20*/  @!P3 LEA R10, P6, R12, R10, 0x2 ;  /* 0x0000000a0c0ab211 */ /* 0x001fc800078c10ff */
[----:B------:R-:W-:Y:S02]  /*1d30*/  @!P3 LEA.HI.X R11, R12, R11, R13, 0x2, P6 ;  /* 0x0000000b0c0bb211 */ /* 0x000fe400030f140d */
[----:B------:R-:W-:-:S04]  /*1d40*/  IADD3 R12, PT, PT, R22, -0x1, RZ ;  /* 0xffffffff160c7810 */ /* 0x000fc80007ffe0ff */
[----:B------:R-:W-:-:S04]  /*1d50*/  LOP3.LUT R12, R12, 0xffff, RZ, 0xc0, !PT ;  /* 0x0000ffff0c0c7812 */ /* 0x000fc800078ec0ff */
[----:B------:R-:W-:-:S13]  /*1d60*/  ISETP.GT.U32.AND P6, PT, R12, 0x37, PT ;  /* 0x000000370c00780c */ /* 0x000fda0003fc4070 */
[----:B------:R-:W-:Y:S01]  /*1d70*/  @!P6 LOP3.LUT R13, R154, 0xffff, RZ, 0xc0, !PT ;  /* 0x0000ffff9a0de812 */ /* 0x000fe200078ec0ff */
[----:B------:R-:W-:-:S04]  /*1d80*/  @!P6 IMAD R15, R152, 0x3100, RZ ;  /* 0x00003100980fe824 */ /* 0x000fc800078e02ff */
[----:B------:R-:W-:-:S03]  /*1d90*/  @!P6 IMAD.WIDE.U32 R12, R13, 0x38, R4 ;  /* 0x000000380d0ce825 */ /* 0x000fc600078e0004 */
[----:B------:R-:W-:-:S05]  /*1da0*/  @!P6 IADD3 R14, P2, PT, R15, R12, RZ ;  /* 0x0000000c0f0ee210 */ /* 0x000fca0007f5e0ff */
[----:B------:R-:W-:Y:S02]  /*1db0*/  @!P6 IMAD.X R15, RZ, RZ, R13, P2 ;  /* 0x000000ffff0fe224 */ /* 0x000fe400010e060d */
[----:B------:R-:W0:Y:S02]  /*1dc0*/  @!P6 LDC.64 R12, c[0x0][0x380] ;  /* 0x0000e000ff0ceb82 */ /* 0x000e240000000a00 */
[----:B0-----:R-:W-:-:S04]  /*1dd0*/  @!P6 LEA R12, P2, R14, R12, 0x2 ;  /* 0x0000000c0e0ce211 */ /* 0x001fc800078410ff */
[----:B------:R-:W-:Y:S01]  /*1de0*/  @!P6 LEA.HI.X R13, R14, R13, R15, 0x2, P2 ;  /* 0x0000000d0e0de211 */ /* 0x000fe200010f140f */
[----:B------:R-:W-:-:S04]  /*1df0*/  VIADD R14, R21, 0xffffffff ;  /* 0xffffffff150e7836 */ /* 0x000fc80000000000 */
[----:B------:R0:W2:Y:S01]  /*1e00*/  @!P6 LDG.E.CONSTANT R158, desc[UR8][R12.64+0x301c] ;  /* 0x00301c080c9ee981 */ /* 0x0000a2000c1e9900 */
[----:B------:R-:W-:-:S04]  /*1e10*/  LOP3.LUT R14, R14, 0xffff, RZ, 0xc0, !PT ;  /* 0x0000ffff0e0e7812 */ /* 0x000fc800078ec0ff */
[----:B------:R-:W-:-:S13]  /*1e20*/  ISETP.GT.U32.AND P6, PT, R14, 0x37, PT ;  /* 0x000000370e00780c */ /* 0x000fda0003fc4070 */
[----:B------:R-:W-:Y:S01]  /*1e30*/  @!P6 LOP3.LUT R15, R155, 0xffff, RZ, 0xc0, !PT ;  /* 0x0000ffff9b0fe812 */ /* 0x000fe200078ec0ff */
[----:B------:R-:W-:-:S04]  /*1e40*/  @!P6 IMAD R17, R152, 0x3100, RZ ;  /* 0x000031009811e824 */ /* 0x000fc800078e02ff */
[----:B------:R-:W-:-:S03]  /*1e50*/  @!P6 IMAD.WIDE.U32 R14, R15, 0x38, R2 ;  /* 0x000000380f0ee825 */ /* 0x000fc600078e0002 */
[----:B------:R-:W-:-:S04]  /*1e60*/  @!P6 IADD3 R16, P2, PT, R17, R14, RZ ;  /* 0x0000000e1110e210 */ /* 0x000fc80007f5e0ff */
[----:B------:R-:W-:Y:S02]  /*1e70*/  @!P6 IADD3.X R17, PT, PT, RZ, R15, RZ, P2, !PT ;  /* 0x0000000fff11e210 */ /* 0x000fe400017fe4ff */
[----:B------:R-:W1:Y:S02]  /*1e80*/  @!P6 LDC.64 R14, c[0x0][0x380] ;  /* 0x0000e000ff0eeb82 */ /* 0x000e640000000a00 */
[----:B-1----:R-:W-:-:S04]  /*1e90*/  @!P6 LEA R14, P2, R16, R14, 0x2 ;  /* 0x0000000e100ee211 */ /* 0x002fc800078410ff */
[----:B------:R-:W-:Y:S02]  /*1ea0*/  @!P6 LEA.HI.X R15, R16, R15, R17, 0x2, P2 ;  /* 0x0000000f100fe211 */ /* 0x000fe400010f1411 */
[----:B------:R-:W1:Y:S01]  /*1eb0*/  @!P0 LDC.64 R16, c[0x0][0x380] ;  /* 0x0000e000ff108b82 */ /* 0x000e620000000a00 */
[----:B------:R-:W-:Y:S02]  /*1ec0*/  ISETP.NE.AND P2, PT, R18, RZ, PT ;  /* 0x000000ff1200720c */ /* 0x000fe40003f45270 */
[----:B------:R-:W3:Y:S01]  /*1ed0*/  @!P6 LDG.E.CONSTANT R160, desc[UR8][R14.64+0x611c] ;  /* 0x00611c080ea0e981 */ /* 0x000ee2000c1e9900 */
[----:B------:R-:W-:Y:S01]  /*1ee0*/  ISETP.GT.U32.AND P6, PT, R151, 0x37, PT ;  /* 0x000000379700780c */ /* 0x000fe20003fc4070 */
[----:B------:R-:W-:-:S06]  /*1ef0*/  IMAD.MOV.U32 R18, RZ, RZ, RZ ;  /* 0x000000ffff127224 */ /* 0x000fcc00078e00ff */
[----:B------:R4:W5:Y:S01]  /*1f00*/  @!P4 LDG.E.CONSTANT R18, desc[UR8][R6.64+-0xe4] ;  /* 0xffff1c080612c981 */ /* 0x000962000c1e9900 */
[----:B------:R-:W-:-:S05]  /*1f10*/  IMAD.MOV.U32 R162, RZ, RZ, RZ ;  /* 0x000000ffffa27224 */ /* 0x000fca00078e00ff */
[----:B0-----:R-:W0:Y:S01]  /*1f20*/  @!P6 LDC.64 R12, c[0x0][0x380] ;  /* 0x0000e000ff0ceb82 */ /* 0x001e220000000a00 */
[----:B------:R1:W5:Y:S01]  /*1f30*/  @!P5 LDG.E.CONSTANT R162, desc[UR8][R8.64+0x921c] ;  /* 0x00921c0808a2d981 */ /* 0x000362000c1e9900 */
[----:B------:R-:W-:Y:S01]  /*1f40*/  MOV R164, RZ ;  /* 0x000000ff00a47202 */ /* 0x000fe20000000f00 */
[----:B----4-:R-:W-:-:S04]  /*1f50*/  @!P0 IMAD R7, R152, 0x3100, R33 ;  /* 0x0000310098078824 */ /* 0x010fc800078e0221 */
[----:B-1----:R-:W-:Y:S01]  /*1f60*/  @!P0 IMAD.WIDE R16, R7, 0x4, R16 ;  /* 0x0000000407108825 */ /* 0x002fe200078e0210 */
[----:B------:R1:W4:Y:S01]  /*1f70*/  @!P3 LDG.E.CONSTANT R164, desc[UR8][R10.64+0x921c] ;  /* 0x00921c080aa4b981 */ /* 0x000322000c1e9900 */
[----:B------:R-:W0:Y:S02]  /*1f80*/  @!P1 LDC.64 R6, c[0x0][0x380] ;  /* 0x0000e000ff069b82 */ /* 0x000e240000000a00 */
[----:B------:R-:W-:Y:S02]  /*1f90*/  @!P6 IMAD R19, R152, 0x3100, R23 ;  /* 0x000031009813e824 */ /* 0x000fe400078e0217 */
[----:B------:R-:W-:-:S04]  /*1fa0*/  IMAD.MOV.U32 R14, RZ, RZ, RZ ;  /* 0x000000ffff0e7224 */ /* 0x000fc800078e00ff */
[----:B------:R-:W0:Y:S01]  /*1fb0*/  @!P2 LDC.64 R8, c[0x0][0x380] ;  /* 0x0000e000ff08ab82 */ /* 0x000e220000000a00 */
[----:B-1----:R-:W-:Y:S02]  /*1fc0*/  @!P1 IMAD R11, R152, 0x3100, R34 ;  /* 0x00003100980b9824 */ /* 0x002fe400078e0222 */
[----:B0-----:R-:W-:-:S04]  /*1fd0*/  @!P6 IMAD.WIDE.U32 R12, R19, 0x4, R12 ;  /* 0x00000004130ce825 */ /* 0x001fc800078e000c */
[----:B------:R-:W-:Y:S01]  /*1fe0*/  IMAD.MOV.U32 R156, RZ, RZ, RZ ;  /* 0x000000ffff9c7224 */ /* 0x000fe200078e00ff */
[----:B------:R0:W4:Y:S01]  /*1ff0*/  @!P6 LDG.E.CONSTANT R14, desc[UR8][R12.64] ;  /* 0x000000080c0ee981 */ /* 0x000122000c1e9900 */
[----:B------:R-:W-:Y:S02]  /*2000*/  IMAD.MOV.U32 R10, RZ, RZ, RZ ;  /* 0x000000ffff0a7224 */ /* 0x000fe400078e00ff */
[----:B------:R-:W-:Y:S02]  /*2010*/  @!P1 IMAD.WIDE.U32 R6, R11, 0x4, R6 ;  /* 0x000000040b069825 */ /* 0x000fe400078e0006 */
[----:B------:R-:W4:Y:S02]  /*2020*/  @!P0 LDG.E.CONSTANT R156, desc[UR8][R16.64] ;  /* 0x00000008109c8981 */ /* 0x000f24000c1e9900 */
[----:B------:R-:W-:Y:S01]  /*2030*/  @!P2 IMAD R11, R152, 0x3100, R36 ;  /* 0x00003100980ba824 */ /* 0x000fe200078e0224 */
[----:B0-----:R-:W-:Y:S01]  /*2040*/  MOV R12, RZ ;  /* 0x000000ff000c7202 */ /* 0x001fe20000000f00 */
[----:B------:R-:W4:Y:S02]  /*2050*/  @!P1 LDG.E.CONSTANT R10, desc[UR8][R6.64] ;  /* 0x00000008060a9981 */ /* 0x000f24000c1e9900 */
[----:B------:R-:W-:-:S05]  /*2060*/  @!P2 IMAD.WIDE.U32 R8, R11, 0x4, R8 ;  /* 0x000000040b08a825 */ /* 0x000fca00078e0008 */
[----:B------:R-:W4:Y:S01]  /*2070*/  @!P2 LDG.E.CONSTANT R12, desc[UR8][R8.64] ;  /* 0x00000008080ca981 */ /* 0x000f22000c1e9900 */
[----:B------:R-:W0:Y:S01]  /*2080*/  S2UR UR5, SR_CgaCtaId ;  /* 0x00000000000579c3 */ /* 0x000e220000008800 */
[----:B------:R-:W-:Y:S01]  /*2090*/  UMOV UR4, 0x400 ;  /* 0x0000040000047882 */ /* 0x000fe20000000000 */
[----:B------:R-:W-:Y:S01]  /*20a0*/  BSSY.RECONVERGENT B0, `(.L_x_0) ;  /* 0x000001a000007945 */ /* 0x000fe20003800200 */
[----:B------:R-:W1:Y:S01]  /*20b0*/  S2R R166, SR_TID.X ;  /* 0x0000000000a67919 */ /* 0x000e620000002100 */
[----:B0-----:R-:W-:-:S06]  /*20c0*/  ULEA UR6, UR5, UR4, 0x18 ;  /* 0x0000000405067291 */ /* 0x001fcc000f8ec0ff */
[C---:B-1----:R-:W-:Y:S01]  /*20d0*/  LEA R11, R166.reuse, UR6, 0x2 ;  /* 0x00000006a60b7c11 */ /* 0x042fe2000f8e10ff */
[----:B------:R-:W-:Y:S01]  /*20e0*/  BAR.SYNC.DEFER_BLOCKING 0x0 ;  /* 0x0000000000007b1d */ /* 0x000fe20000010000 */
[----:B------:R-:W-:-:S05]  /*20f0*/  ISETP.GT.U32.AND P6, PT, R166, 0xf, PT ;  /* 0x0000000fa600780c */ /* 0x000fca0003fc4070 */
[----:B--2---:R0:W-:Y:S04]  /*2100*/  STS [R11+0xc00], R158 ;  /* 0x000c009e0b007388 */ /* 0x0041e80000000800 */
[----:B---3--:R0:W-:Y:S04]  /*2110*/  STS [R11+0x1400], R160 ;  /* 0x001400a00b007388 */ /* 0x0081e80000000800 */
[----:B-----5:R0:W-:Y:S04]  /*2120*/  STS [R11], R18 ;  /* 0x000000120b007388 */ /* 0x0201e80000000800 */
[----:B------:R0:W-:Y:S04]  /*2130*/  STS [R11+0x1c00], R162 ;  /* 0x001c00a20b007388 */ /* 0x0001e80000000800 */
[----:B----4-:R0:W-:Y:S04]  /*2140*/  STS [R11+0x2000], R164 ;  /* 0x002000a40b007388 */ /* 0x0101e80000000800 */
[----:B------:R0:W-:Y:S04]  /*2150*/  STS [R11+0x400], R14 ;  /* 0x0004000e0b007388 */ /* 0x0001e80000000800 */
[----:B------:R0:W-:Y:S04]  /*2160*/  STS [R11+0x800], R156 ;  /* 0x0008009c0b007388 */ /* 0x0001e80000000800 */
[----:B------:R0:W-:Y:S04]  /*2170*/  STS [R11+0x1000], R10 ;  /* 0x0010000a0b007388 */ /* 0x0001e80000000800 */
[----:B------:R0:W-:Y:S01]  /*2180*/  STS [R11+0x1800], R12 ;  /* 0x0018000c0b007388 */ /* 0x0001e20000000800 */
[----:B------:R-:W-:Y:S05]  /*2190*/  @P6 BRA `(.L_x_1) ;  /* 0x0000000000286947 */ /* 0x000fea0003800000 */
[----:B------:R-:W-:Y:S01]  /*21a0*/  ISETP.NE.AND P6, PT, R157, RZ, PT ;  /* 0x000000ff9d00720c */ /* 0x000fe20003fc5270 */
[----:B------:R-:W-:Y:S01]  /*21b0*/  BSSY.RECONVERGENT B1, `(.L_x_2) ;  /* 0x0000007000017945 */ /* 0x000fe20003800200 */
[----:B------:R-:W-:-:S11]  /*21c0*/  IMAD.MOV.U32 R6, RZ, RZ, RZ ;  /* 0x000000ffff067224 */ /* 0x000fd600078e00ff */
[----:B------:R-:W-:Y:S05]  /*21d0*/  @!P6 BRA `(.L_x_3) ;  /* 0x000000000010e947 */ /* 0x000fea0003800000 */
[----:B------:R-:W1:Y:S01]  /*21e0*/  LDC.64 R6, c[0x0][0x380] ;  /* 0x0000e000ff067b82 */ /* 0x000e620000000a00 */
[----:B------:R-:W-:-:S04]  /*21f0*/  IMAD R9, R152, 0x3100, R153 ;  /* 0x0000310098097824 */ /* 0x000fc800078e0299 */
[----:B-1----:R-:W-:-:S06]  /*2200*/  IMAD.WIDE.U32 R6, R9, 0x4, R6 ;  /* 0x0000000409067825 */ /* 0x002fcc00078e0006 */
[----:B------:R1:W5:Y:S02]  /*2210*/  LDG.E.CONSTANT R6, desc[UR8][R6.64] ;  /* 0x0000000806067981 */ /* 0x000364000c1e9900 */
.L_x_3:
[----:B------:R-:W-:Y:S05]  /*2220*/  BSYNC.RECONVERGENT B1 ;  /* 0x0000000000017941 */ /* 0x000fea0003800200 */
.L_x_2:
[----:B-----5:R2:W-:Y:S02]  /*2230*/  STS [R11+0x2400], R6 ;  /* 0x002400060b007388 */ /* 0x0205e40000000800 */
.L_x_1:
[----:B------:R-:W-:Y:S05]  /*2240*/  BSYNC.RECONVERGENT B0 ;  /* 0x0000000000007941 */ /* 0x000fea0003800200 */
.L_x_0:
[----:B-12---:R-:W1:Y:S01]  /*2250*/  LDC.64 R6, c[0x0][0x388] ;  /* 0x0000e200ff067b82 */ /* 0x006e620000000a00 */
[C---:B------:R-:W-:Y:S02]  /*2260*/  IMAD R9, R152.reuse, 0x24, R37 ;  /* 0x0000002498097824 */ /* 0x040fe400078e0225 */
[C---:B0-----:R-:W-:Y:S02]  /*2270*/  IMAD R11, R152.reuse, 0x24, R25 ;  /* 0x00000024980b7824 */ /* 0x041fe400078e0219 */
[C---:B------:R-:W-:Y:S02]  /*2280*/  IMAD R13, R152.reuse, 0x24, R26 ;  /* 0x00000024980d7824 */ /* 0x040fe400078e021a */
[C---:B------:R-:W-:Y:S02]  /*2290*/  IMAD R15, R152.reuse, 0x24, R29 ;  /* 0x00000024980f7824 */ /* 0x040fe400078e021d */
[C---:B------:R-:W-:Y:S02]  /*22a0*/  IMAD R17, R152.reuse, 0x24, R27 ;  /* 0x0000002498117824 */ /* 0x040fe400078e021b */
[----:B------:R-:W-:-:S02]  /*22b0*/  IMAD R19, R152, 0x24, R28 ;  /* 0x0000002498137824 */ /* 0x000fc400078e021c */
[C---:B------:R-:W-:Y:S02]  /*22c0*/  IMAD R165, R152.reuse, 0x24, R24 ;  /* 0x0000002498a57824 */ /* 0x040fe400078e0218 */
[C---:B------:R-:W-:Y:S02]  /*22d0*/  IMAD R167, R152.reuse, 0x24, R30 ;  /* 0x0000002498a77824 */ /* 0x040fe400078e021e */
[----:B------:R-:W-:Y:S02]  /*22e0*/  IMAD R169, R152, 0x24, R31 ;  /* 0x0000002498a97824 */ /* 0x000fe400078e021f */
[----:B-1----:R-:W-:-:S04]  /*22f0*/  IMAD.WIDE.U32 R8, R9, 0x4, R6 ;  /* 0x0000000409087825 */ /* 0x002fc800078e0006 */
[--C-:B------:R-:W-:Y:S01]  /*2300*/  IMAD.WIDE.U32 R10, R11, 0x4, R6.reuse ;  /* 0x000000040b0a7825 */ /* 0x100fe200078e0006 */
[----:B------:R0:W2:Y:S04]  /*2310*/  LDG.E.CONSTANT R156, desc[UR8][R8.64] ;  /* 0x00000008089c7981 */ /* 0x0000a8000c1e9900 */
[----:B------:R1:W3:Y:S01]  /*2320*/  LDG.E.CONSTANT R158, desc[UR8][R10.64] ;  /* 0x000000080a9e7981 */ /* 0x0002e2000c1e9900 */
[----:B------:R-:W-:-:S04]  /*2330*/  IMAD.WIDE.U32 R16, R17, 0x4, R6 ;  /* 0x0000000411107825 */ /* 0x000fc800078e0006 */
[--C-:B------:R-:W-:Y:S02]  /*2340*/  IMAD.WIDE.U32 R18, R19, 0x4, R6.reuse ;  /* 0x0000000413127825 */ /* 0x100fe400078e0006 */
[----:B------:R4:W5:Y:S02]  /*2350*/  LDG.E.CONSTANT R16, desc[UR8][R16.64] ;  /* 0x0000000810107981 */ /* 0x000964000c1e9900 */
[--C-:B0-----:R-:W-:Y:S02]  /*2360*/  IMAD.WIDE.U32 R8, R13, 0x4, R6.reuse ;  /* 0x000000040d087825 */ /* 0x101fe400078e0006 */
[----:B------:R-:W5:Y:S02]  /*2370*/  LDG.E.CONSTANT R18, desc[UR8][R18.64] ;  /* 0x0000000812127981 */ /* 0x000f64000c1e9900 */
[--C-:B-1----:R-:W-:Y:S02]  /*2380*/  IMAD.WIDE.U32 R10, R15, 0x4, R6.reuse ;  /* 0x000000040f0a7825 */ /* 0x102fe400078e0006 */
[----:B------:R-:W5:Y:S02]  /*2390*/  LDG.E.CONSTANT R8, desc[UR8][R8.64] ;  /* 0x0000000808087981 */ /* 0x000f64000c1e9900 */
[----:B------:R-:W-:-:S02]  /*23a0*/  IMAD.WIDE.U32 R12, R165, 0x4, R6 ;  /* 0x00000004a50c7825 */ /* 0x000fc400078e0006 */
[----:B------:R-:W5:Y:S02]  /*23b0*/  LDG.E.CONSTANT R10, desc[UR8][R10.64] ;  /* 0x000000080a0a7981 */ /* 0x000f64000c1e9900 */
[--C-:B------:R-:W-:Y:S02]  /*23c0*/  IMAD.WIDE.U32 R14, R167, 0x4, R6.reuse ;  /* 0x00000004a70e7825 */ /* 0x100fe400078e0006 */
[----:B------:R-:W5:Y:S02]  /*23d0*/  LDG.E.CONSTANT R12, desc[UR8][R12.64] ;  /* 0x000000080c0c7981 */ /* 0x000f64000c1e9900 */
[----:B------:R-:W-:Y:S02]  /*23e0*/  IMAD.WIDE.U32 R6, R169, 0x4, R6 ;  /* 0x00000004a9067825 */ /* 0x000fe400078e0006 */
[----:B------:R-:W5:Y:S04]  /*23f0*/  LDG.E.CONSTANT R14, desc[UR8][R14.64] ;  /* 0x000000080e0e7981 */ /* 0x000f68000c1e9900 */
[----:B------:R0:W5:Y:S01]  /*2400*/  LDG.E.CONSTANT R6, desc[UR8][R6.64] ;  /* 0x0000000806067981 */ /* 0x000162000c1e9900 */
[----:B------:R-:W-:-:S04]  /*2410*/  UIADD3 UR4, UPT, UPT, UR4, 0x2440, URZ ;  /* 0x0000244004047890 */ /* 0x000fc8000fffe0ff */
[----:B------:R-:W-:-:S06]  /*2420*/  ULEA UR4, UR5, UR4, 0x18 ;  /* 0x0000000405047291 */ /* 0x000fcc000f8ec0ff */
[----:B----4-:R-:W-:Y:S01]  /*2430*/  LEA R17, R166, UR4, 0x2 ;  /* 0x00000004a6117c11 */ /* 0x010fe2000f8e10ff */
[----:B0-----:R-:W-:Y:S01]  /*2440*/  IMAD.MOV.U32 R7, RZ, RZ, RZ ;  /* 0x000000ffff077224 */ /* 0x001fe200078e00ff */
[----:B------:R-:W-:-:S03]  /*2450*/  UPLOP3.LUT UP0, UPT, UPT, UPT, UPT, 0x80, 0x8 ;  /* 0x000000000008789c */ /* 0x000fc60003f0f070 */
[----:B--2---:R0:W-:Y:S04]  /*2460*/  STS [R17], R156 ;  /* 0x0000009c11007388 */ /* 0x0041e80000000800 */
[----:B---3--:R0:W-:Y:S04]  /*2470*/  STS [R17+0x400], R158 ;  /* 0x0004009e11007388 */ /* 0x0081e80000000800 */
[----:B-----5:R0:W-:Y:S04]  /*2480*/  STS [R17+0x800], R16 ;  /* 0x0008001011007388 */ /* 0x0201e80000000800 */
[----:B------:R0:W-:Y:S04]  /*2490*/  STS [R17+0xc00], R18 ;  /* 0x000c001211007388 */ /* 0x0001e80000000800 */
[----:B------:R0:W-:Y:S04]  /*24a0*/  STS [R17+0x1000], R8 ;  /* 0x0010000811007388 */ /* 0x0001e80000000800 */
[----:B------:R0:W-:Y:S04]  /*24b0*/  STS [R17+0x1400], R10 ;  /* 0x0014000a11007388 */ /* 0x0001e80000000800 */
[----:B------:R0:W-:Y:S04]  /*24c0*/  STS [R17+0x1800], R12 ;  /* 0x0018000c11007388 */ /* 0x0001e80000000800 */
[----:B------:R0:W-:Y:S04]  /*24d0*/  STS [R17+0x1c00], R14 ;  /* 0x001c000e11007388 */ /* 0x0001e80000000800 */
[----:B------:R0:W-:Y:S01]  /*24e0*/  STS [R17+0x2000], R6 ;  /* 0x0020000611007388 */ /* 0x0001e20000000800 */
[----:B------:R-:W-:Y:S06]  /*24f0*/  BAR.SYNC.DEFER_BLOCKING 0x0 ;  /* 0x0000000000007b1d */ /* 0x000fec0000010000 */
.L_x_7:
[----:B0-----:R-:W0:Y:S01]  /*2500*/  S2R R8, SR_TID.X ;  /* 0x0000000000087919 */ /* 0x001e220000002100 */
[----:B------:R-:W-:Y:S01]  /*2510*/  MOV R6, 0x400 ;  /* 0x0000040000067802 */ /* 0x000fe20000000f00 */
[----:B------:R-:W-:Y:S01]  /*2520*/  UPLOP3.LUT UP1, UPT, UPT, UPT, UP0, 0x80, 0x8 ;  /* 0x000000000008789c */ /* 0x000fe20003f2f000 */
[----:B------:R-:W1:Y:S03]  /*2530*/  S2R R10, SR_CgaCtaId ;  /* 0x00000000000a7919 */ /* 0x000e660000008800 */
[----:B------:R-:W-:Y:S01]  /*2540*/  VIADD R9, R6, 0x2440 ;  /* 0x0000244006097836 */ /* 0x000fe20000000000 */
[----:B0-----:R-:W-:Y:S02]  /*2550*/  LOP3.LUT R6, R8, 0x7, RZ, 0xc0, !PT ;  /* 0x0000000708067812 */ /* 0x001fe400078ec0ff */
[----:B------:R-:W-:Y:S02]  /*2560*/  SHF.R.U32.HI R8, RZ, 0x3, R8 ;  /* 0x00000003ff087819 */ /* 0x000fe40000011608 */
[----:B-1----:R-:W-:Y:S01]  /*2570*/  LEA R9, R10, R9, 0x18 ;  /* 0x000000090a097211 */ /* 0x002fe200078ec0ff */
[----:B------:R-:W-:-:S04]  /*2580*/  IMAD R6, R6, 0x7, RZ ;  /* 0x0000000706067824 */ /* 0x000fc800078e02ff */
[----:B------:R-:W-:Y:S02]  /*2590*/  IMAD R8, R8, 0x90, R9 ;  /* 0x0000009008087824 */ /* 0x000fe400078e0209 */
[C---:B------:R-:W-:Y:S02]  /*25a0*/  IMAD R165, R7.reuse, 0x488, R6 ;  /* 0x0000048807a57824 */ /* 0x040fe400078e0206 */
[----:B------:R-:W-:Y:S02]  /*25b0*/  HFMA2 R6, -RZ, RZ, 0, 0 ;  /* 0x00000000ff067431 */ /* 0x000fe400000001ff */
[----:B------:R-:W-:-:S07]  /*25c0*/  IMAD R167, R7, 0x48, R8 ;  /* 0x0000004807a77824 */ /* 0x000fce00078e0208 */
.L_x_6:
[----:B------:R-:W-:Y:S01]  /*25d0*/  IMAD.IADD R156, R165, 0x1, R6 ;  /* 0x00000001a59c7824 */ /* 0x000fe200078e0206 */
[----:B------:R-:W-:Y:S01]  /*25e0*/  UPLOP3.LUT UP0, UPT, UPT, UPT, UPT, 0x80, 0x8 ;  /* 0x000000000008789c */ /* 0x000fe20003f0f070 */
[----:B------:R-:W-:-:S10]  /*25f0*/  IMAD.MOV.U32 R7, RZ, RZ, RZ ;  /* 0x000000ffff077224 */ /* 0x000fd400078e00ff */
.L_x_5:
[----:B------:R-:W0:Y:S01]  /*2600*/  S2UR UR5, SR_CgaCtaId ;  /* 0x00000000000579c3 */ /* 0x000e220000008800 */
[----:B------:R-:W-:Y:S01]  /*2610*/  UMOV UR4, 0x400 ;  /* 0x0000040000047882 */ /* 0x000fe20000000000 */
[----:B------:R-:W-:Y:S01]  /*2620*/  IMAD R8, R7, 0x244, R156 ;  /* 0x0000024407087824 */ /* 0x000fe200078e029c */
[----:B------:R-:W-:Y:S02]  /*2630*/  UPLOP3.LUT UP2, UPT, UPT, UPT, UP0, 0x80, 0x8 ;  /* 0x000000000008789c */ /* 0x000fe40003f4f000 */
[----:B0-----:R-:W-:-:S06]  /*2640*/  ULEA UR4, UR5, UR4, 0x18 ;  /* 0x0000000405047291 */ /* 0x001fcc000f8ec0ff */
[----:B------:R-:W-:Y:S01]  /*2650*/  LEA R9, R8, UR4, 0x2 ;  /* 0x0000000408097c11 */ /* 0x000fe2000f8e10ff */
[----:B------:R-:W-:Y:S01]  /*2660*/  IMAD R8, R6, 0x4, R167 ;  /* 0x0000000406087824 */ /* 0x000fe200078e02a7 */
[----:B------:R-:W-:-:S03]  /*2670*/  UMOV UR4, 0x1200 ;  /* 0x0000120000047882 */ /* 0x000fc60000000000 */
[----:B------:R0:W1:Y:S01]  /*2680*/  LDS R10, [R9+0x3a0] ;  /* 0x0003a000090a7984 */ /* 0x0000620000000800 */
[----:B------:R-:W-:Y:S01]  /*2690*/  IMAD R158, R7, 0x24, R8 ;  /* 0x00000024079e7824 */ /* 0x000fe200078e0208 */
[----:B------:R-:W-:-:S07]  /*26a0*/  IADD3 R7, PT, PT, R9, 0x3a0, RZ ;  /* 0x000003a009077810 */ /* 0x000fce0007ffe0ff */
.L_x_4:
[----:B------:R-:W1:Y:S04]  /*26b0*/  LDS R11, [R158+UR4] ;  /* 0x000000049e0b7984 */ /* 0x000e680008000800 */
[----:B0-----:R-:W0:Y:S01]  /*26c0*/  LDS R9, [R158+UR4+-0x1200] ;  /* 0xffee00049e097984 */ /* 0x001e220008000800 */
[----:B------:R-:W-:-:S03]  /*26d0*/  UIADD3 UR4, UPT, UPT, UR4, 0xc, URZ ;  /* 0x0000000c04047890 */ /* 0x000fc6000fffe0ff */
[----:B------:R-:W2:Y:S01]  /*26e0*/  LDS R13, [R7+-0x3a0] ;  /* 0xfffc6000070d7984 */ /* 0x000ea20000000800 */
[----:B------:R-:W-:-:S03]  /*26f0*/  UISETP.NE.AND UP0, UPT, UR4, 0x1224, UPT ;  /* 0x000012240400788c */ /* 0x000fc6000bf05270 */
[----:B------:R-:W3:Y:S04]  /*2700*/  LDS R8, [R7+-0x1d0] ;  /* 0xfffe300007087984 */ /* 0x000ee80000000800 */
[----:B------:R-:W4:Y:S04]  /*2710*/  LDS R12, [R7+-0x1cc] ;  /* 0xfffe3400070c7984 */ /* 0x000f280000000800 */
[----:B------:R-:W5:Y:S04]  /*2720*/  LDS R14, [R7+0x4] ;  /* 0x00000400070e7984 */ /* 0x000f680000000800 */
[----:B------:R-:W5:Y:S04]  /*2730*/  LDS R16, [R7+0x1d4] ;  /* 0x0001d40007107984 */ /* 0x000f680000000800 */
[----:B------:R-:W5:Y:S04]  /*2740*/  LDS R15, [R7+-0x398] ;  /* 0xfffc6800070f7984 */ /* 0x000f680000000800 */
[----:B------:R-:W5:Y:S04]  /*2750*/  LDS R17, [R7+-0x1c8] ;  /* 0xfffe380007117984 */ /* 0x000f680000000800 */
[----:B------:R-:W5:Y:S01]  /*2760*/  LDS R19, [R7+0x8] ;  /* 0x0000080007137984 */ /* 0x000f620000000800 */
[----:B-1----:R-:W-:-:S03]  /*2770*/  FFMA R66, R11, R10, R66 ;  /* 0x0000000a0b427223 */ /* 0x002fc60000000042 */
[----:B------:R-:W1:Y:S01]  /*2780*/  LDS R18, [R7+0x2d0] ;  /* 0x0002d00007127984 */ /* 0x000e620000000800 */
[----:B0-----:R-:W-:-:S03]  /*2790*/  FFMA R122, R9, R10, R122 ;  /* 0x0000000a097a7223 */ /* 0x001fc6000000007a */
[----:B------:R-:W0:Y:S01]  /*27a0*/  LDS R10, [R7+-0x39c] ;  /* 0xfffc6400070a7984 */ /* 0x000e220000000800 */
[-C--:B--2---:R-:W-:Y:S01]  /*27b0*/  FFMA R150, R9, R13.reuse, R150 ;  /* 0x0000000d09967223 */ /* 0x084fe20000000096 */
[----:B------:R-:W-:Y:S02]  /*27c0*/  FFMA R94, R11, R13, R94 ;  /* 0x0000000d0b5e7223 */ /* 0x000fe4000000005e */
[----:B------:R-:W2:Y:S01]  /*27d0*/  LDS R13, [R7+0x1d0] ;  /* 0x0001d000070d7984 */ /* 0x000ea20000000800 */
[-C--:B---3--:R-:W-:Y:S01]  /*27e0*/  FFMA R136, R9, R8.reuse, R136 ;  /* 0x0000000809887223 */ /* 0x088fe20000000088 */
[----:B------:R-:W-:Y:S02]  /*27f0*/  FFMA R80, R11, R8, R80 ;  /* 0x000000080b507223 */ /* 0x000fe40000000050 */
[----:B------:R-:W3:Y:S01]  /*2800*/  LDS R8, [R7+0x1d8] ;  /* 0x0001d80007087984 */ /* 0x000ee20000000800 */
[-C--:B----4-:R-:W-:Y:S01]  /*2810*/  FFMA R135, R9, R12.reuse, R135 ;  /* 0x0000000c09877223 */ /* 0x090fe20000000087 */
[----:B------:R-:W-:-:S02]  /*2820*/  FFMA R79, R11, R12, R79 ;  /* 0x0000000c0b4f7223 */ /* 0x000fc4000000004f */
[----:B------:R-:W4:Y:S01]  /*2830*/  LDS R12, [R7+-0x1c4] ;  /* 0xfffe3c00070c7984 */ /* 0x000f220000000800 */
[-C--:B-----5:R-:W-:Y:S01]  /*2840*/  FFMA R121, R9, R14.reuse, R121 ;  /* 0x0000000e09797223 */ /* 0x0a0fe20000000079 */
[----:B------:R-:W-:Y:S02]  /*2850*/  FFMA R65, R11, R14, R65 ;  /* 0x0000000e0b417223 */ /* 0x000fe40000000041 */
[----:B------:R-:W5:Y:S01]  /*2860*/  LDS R14, [R7+0xc] ;  /* 0x00000c00070e7984 */ /* 0x000f620000000800 */
[-C--:B------:R-:W-:Y:S01]  /*2870*/  FFMA R107, R9, R16.reuse, R107 ;  /* 0x00000010096b7223 */ /* 0x080fe2000000006b */
[----:B------:R-:W-:Y:S02]  /*2880*/  FFMA R51, R11, R16, R51 ;  /* 0x000000100b337223 */ /* 0x000fe40000000033 */
[----:B------:R-:W5:Y:S01]  /*2890*/  LDS R16, [R7+0x1dc] ;  /* 0x0001dc0007107984 */ /* 0x000f620000000800 */
[-C--:B------:R-:W-:Y:S01]  /*28a0*/  FFMA R148, R9, R15.reuse, R148 ;  /* 0x0000000f09947223 */ /* 0x080fe20000000094 */
[----:B------:R-:W-:-:S02]  /*28b0*/  FFMA R92, R11, R15, R92 ;  /* 0x0000000f0b5c7223 */ /* 0x000fc4000000005c */
[----:B------:R-:W5:Y:S01]  /*28c0*/  LDS R15, [R7+-0x1c0] ;  /* 0xfffe4000070f7984 */ /* 0x000f620000000800 */
[-C--:B------:R-:W-:Y:S01]  /*28d0*/  FFMA R134, R9, R17.reuse, R134 ;  /* 0x0000001109867223 */ /* 0x080fe20000000086 */
[----:B------:R-:W-:Y:S02]  /*28e0*/  FFMA R78, R11, R17, R78 ;  /* 0x000000110b4e7223 */ /* 0x000fe4000000004e */
[----:B------:R-:W5:Y:S01]  /*28f0*/  LDS R17, [R7+0x10] ;  /* 0x0000100007117984 */ /* 0x000f620000000800 */
[-C--:B------:R-:W-:Y:S01]  /*2900*/  FFMA R120, R9, R19.reuse, R120 ;  /* 0x0000001309787223 */ /* 0x080fe20000000078 */
[----:B------:R-:W-:Y:S02]  /*2910*/  FFMA R64, R11, R19, R64 ;  /* 0x000000130b407223 */ /* 0x000fe40000000040 */
[----:B------:R-:W5:Y:S01]  /*2920*/  LDS R19, [R7+0x1e0] ;  /* 0x0001e00007137984 */ /* 0x000f620000000800 */
[-C--:B-1----:R-:W-:Y:S01]  /*2930*/  FFMA R95, R9, R18.reuse, R95 ;  /* 0x00000012095f7223 */ /* 0x082fe2000000005f */
[----:B------:R-:W-:Y:S01]  /*2940*/  FFMA R39, R11, R18, R39 ;  /* 0x000000120b277223 */ /* 0x000fe20000000027 */
[-C--:B0-----:R-:W-:Y:S01]  /*2950*/  FFMA R149, R9, R10.reuse, R149 ;  /* 0x0000000a09957223 */ /* 0x081fe20000000095 */
[----:B------:R-:W-:-:S02]  /*2960*/  FFMA R93, R11, R10, R93 ;  /* 0x0000000a0b5d7223 */ /* 0x000fc4000000005d */
[----:B------:R-:W0:Y:S01]  /*2970*/  LDS R10, [R7+-0x394] ;  /* 0xfffc6c00070a7984 */ /* 0x000e220000000800 */
[-C--:B--2---:R-:W-:Y:S01]  /*2980*/  FFMA R108, R9, R13.reuse, R108 ;  /* 0x0000000d096c7223 */ /* 0x084fe2000000006c */
[----:B------:R-:W-:Y:S02]  /*2990*/  FFMA R52, R11, R13, R52 ;  /* 0x0000000d0b347223 */ /* 0x000fe40000000034 */
[----:B------:R-:W1:Y:S01]  /*29a0*/  LDS R13, [R7+-0x390] ;  /* 0xfffc7000070d7984 */ /* 0x000e620000000800 */
[-C--:B---3--:R-:W-:Y:S01]  /*29b0*/  FFMA R106, R9, R8.reuse, R106 ;  /* 0x00000008096a7223 */ /* 0x088fe2000000006a */
[----:B------:R-:W-:Y:S02]  /*29c0*/  FFMA R50, R11, R8, R50 ;  /* 0x000000080b327223 */ /* 0x000fe40000000032 */
[----:B------:R-:W2:Y:S01]  /*29d0*/  LDS R8, [R7+-0x38c] ;  /* 0xfffc740007087984 */ /* 0x000ea20000000800 */
[-C--:B----4-:R-:W-:Y:S01]  /*29e0*/  FFMA R133, R9, R12.reuse, R133 ;  /* 0x0000000c09857223 */ /* 0x090fe20000000085 */
[----:B------:R-:W-:-:S02]  /*29f0*/  FFMA R77, R11, R12, R77 ;  /* 0x0000000c0b4d7223 */ /* 0x000fc4000000004d */
[----:B------:R-:W3:Y:S01]  /*2a00*/  LDS R12, [R7+0x14] ;  /* 0x00001400070c7984 */ /* 0x000ee20000000800 */
[-C--:B-----5:R-:W-:Y:S01]  /*2a10*/  FFMA R119, R9, R14.reuse, R119 ;  /* 0x0000000e09777223 */ /* 0x0a0fe20000000077 */
[----:B------:R-:W-:Y:S02]  /*2a20*/  FFMA R63, R11, R14, R63 ;  /* 0x0000000e0b3f7223 */ /* 0x000fe4000000003f */
[----:B------:R-:W4:Y:S01]  /*2a30*/  LDS R14, [R7+0x1e4] ;  /* 0x0001e400070e7984 */ /* 0x000f220000000800 */
[-C--:B------:R-:W-:Y:S01]  /*2a40*/  FFMA R105, R9, R16.reuse, R105 ;  /* 0x0000001009697223 */ /* 0x080fe20000000069 */
[----:B------:R-:W-:Y:S02]  /*2a50*/  FFMA R49, R11, R16, R49 ;  /* 0x000000100b317223 */ /* 0x000fe40000000031 */
[----:B------:R-:W5:Y:S01]  /*2a60*/  LDS R16, [R7+-0x2b8] ;  /* 0xfffd480007107984 */ /* 0x000f620000000800 */
        /* <DEDUP_REMOVED lines=9> */
[-C--:B0-----:R-:W-:Y:S01]  /*2b00*/  FFMA R147, R9, R10.reuse, R147 ;  /* 0x0000000a09937223 */ /* 0x081fe20000000093 */
[----:B------:R-:W-:-:S02]  /*2b10*/  FFMA R91, R11, R10, R91 ;  /* 0x0000000a0b5b7223 */ /* 0x000fc4000000005b */
[----:B------:R-:W0:Y:S01]  /*2b20*/  LDS R10, [R7+-0x1bc] ;  /* 0xfffe4400070a7984 */ /* 0x000e220000000800 */
[-C--:B-1----:R-:W-:Y:S01]  /*2b30*/  FFMA R146, R9, R13.reuse, R146 ;  /* 0x0000000d09927223 */ /* 0x082fe20000000092 */
[----:B------:R-:W-:Y:S02]  /*2b40*/  FFMA R90, R11, R13, R90 ;  /* 0x0000000d0b5a7223 */ /* 0x000fe4000000005a */
[----:B------:R-:W1:Y:S01]  /*2b50*/  LDS R13, [R7+-0x388] ;  /* 0xfffc7800070d7984 */ /* 0x000e620000000800 */
[-C--:B--2---:R-:W-:Y:S01]  /*2b60*/  FFMA R145, R9, R8.reuse, R145 ;  /* 0x0000000809917223 */ /* 0x084fe20000000091 */
[----:B------:R-:W-:Y:S02]  /*2b70*/  FFMA R89, R11, R8, R89 ;  /* 0x000000080b597223 */ /* 0x000fe40000000059 */
[----:B------:R-:W2:Y:S01]  /*2b80*/  LDS R8, [R7+-0xe8] ;  /* 0xffff180007087984 */ /* 0x000ea20000000800 */
[-C--:B---3--:R-:W-:Y:S01]  /*2b90*/  FFMA R117, R9, R12.reuse, R117 ;  /* 0x0000000c09757223 */ /* 0x088fe20000000075 */
[----:B------:R-:W-:-:S02]  /*2ba0*/  FFMA R61, R11, R12, R61 ;  /* 0x0000000c0b3d7223 */ /* 0x000fc4000000003d */
[----:B------:R-:W3:Y:S01]  /*2bb0*/  LDS R12, [R7+-0x2b0] ;  /* 0xfffd5000070c7984 */ /* 0x000ee20000000800 */
[-C--:B----4-:R-:W-:Y:S01]  /*2bc0*/  FFMA R103, R9, R14.reuse, R103 ;  /* 0x0000000e09677223 */ /* 0x090fe20000000067 */
[----:B------:R-:W-:Y:S02]  /*2bd0*/  FFMA R47, R11, R14, R47 ;  /* 0x0000000e0b2f7223 */ /* 0x000fe4000000002f */
[----:B------:R-:W4:Y:S01]  /*2be0*/  LDS R14, [R7+-0xe0] ;  /* 0xffff2000070e7984 */ /* 0x000f220000000800 */
[-C--:B-----5:R-:W-:Y:S01]  /*2bf0*/  FFMA R143, R9, R16.reuse, R143 ;  /* 0x00000010098f7223 */ /* 0x0a0fe2000000008f */
        /* <DEDUP_REMOVED lines=13> */
[----:B------:R-:W0:Y:S01]  /*2cd0*/  LDS R10, [R7+0x2b8] ;  /* 0x0002b800070a7984 */ /* 0x000e220000000800 */
[-C--:B-1----:R-:W-:Y:S01]  /*2ce0*/  FFMA R144, R9, R13.reuse, R144 ;  /* 0x0000000d09907223 */ /* 0x082fe20000000090 */
[----:B------:R-:W-:Y:S02]  /*2cf0*/  FFMA R88, R11, R13, R88 ;  /* 0x0000000d0b587223 */ /* 0x000fe40000000058 */
[----:B------:R-:W1:Y:S01]  /*2d00*/  LDS R13, [R7+-0x2b4] ;  /* 0xfffd4c00070d7984 */ /* 0x000e620000000800 */
[-C--:B--2---:R-:W-:Y:S01]  /*2d10*/  FFMA R129, R9, R8.reuse, R129 ;  /* 0x0000000809817223 */ /* 0x084fe20000000081 */
[----:B------:R-:W-:Y:S02]  /*2d20*/  FFMA R73, R11, R8, R73 ;  /* 0x000000080b497223 */ /* 0x000fe40000000049 */
[----:B------:R-:W2:Y:S01]  /*2d30*/  LDS R8, [R7+0x2c0] ;  /* 0x0002c00007087984 */ /* 0x000ea20000000800 */
[-C--:B---3--:R-:W-:Y:S01]  /*2d40*/  FFMA R141, R9, R12.reuse, R141 ;  /* 0x0000000c098d7223 */ /* 0x088fe2000000008d */
[----:B------:R-:W-:-:S02]  /*2d50*/  FFMA R85, R11, R12, R85 ;  /* 0x0000000c0b557223 */ /* 0x000fc40000000055 */
[----:B------:R-:W3:Y:S01]  /*2d60*/  LDS R12, [R7+-0xd8] ;  /* 0xffff2800070c7984 */ /* 0x000ee20000000800 */
[-C--:B----4-:R-:W-:Y:S01]  /*2d70*/  FFMA R127, R9, R14.reuse, R127 ;  /* 0x0000000e097f7223 */ /* 0x090fe2000000007f */
[----:B------:R-:W-:Y:S02]  /*2d80*/  FFMA R71, R11, R14, R71 ;  /* 0x0000000e0b477223 */ /* 0x000fe40000000047 */
[----:B------:R-:W4:Y:S01]  /*2d90*/  LDS R14, [R7+0xf8] ;  /* 0x0000f800070e7984 */ /* 0x000f220000000800 */
        /* <DEDUP_REMOVED lines=32> */
[----:B------:R-:W5:Y:S01]  /*2fa0*/  LDS R15, [R7+0xfc] ;  /* 0x0000fc00070f7984 */ /* 0x000f620000000800 */
[-C--:B------:R-:W-:Y:S01]  /*2fb0*/  FFMA R112, R9, R17.reuse, R112 ;  /* 0x0000001109707223 */ /* 0x080fe20000000070 */
[----:B------:R-:W-:Y:S02]  /*2fc0*/  FFMA R56, R11, R17, R56 ;  /* 0x000000110b387223 */ /* 0x000fe40000000038 */
[----:B------:R-:W5:Y:S01]  /*2fd0*/  LDS R17, [R7+0x2cc] ;  /* 0x0002cc0007117984 */ /* 0x000f620000000800 */
[-C--:B------:R-:W-:Y:S01]  /*2fe0*/  FFMA R98, R9, R19.reuse, R98 ;  /* 0x0000001309627223 */ /* 0x080fe20000000062 */
[----:B------:R-:W-:Y:S01]  /*2ff0*/  FFMA R42, R11, R19, R42 ;  /* 0x000000130b2a7223 */ /* 0x000fe2000000002a */
[-C--:B0-----:R-:W-:Y:S01]  /*3000*/  FFMA R139, R9, R10.reuse, R139 ;  /* 0x0000000a098b7223 */ /* 0x081fe2000000008b */
[----:B------:R-:W-:Y:S02]  /*3010*/  FFMA R83, R11, R10, R83 ;  /* 0x0000000a0b537223 */ /* 0x000fe40000000053 */
[----:B------:R-:W0:Y:S01]  /*3020*/  LDS R10, [R7+0xe8] ;  /* 0x0000e800070a7984 */ /* 0x000e220000000800 */
[-C--:B-1----:R-:W-:Y:S01]  /*3030*/  FFMA R140, R9, R13.reuse, R140 ;  /* 0x0000000d098c7223 */ /* 0x082fe2000000008c */
[----:B------:R-:W-:-:S02]  /*3040*/  FFMA R84, R11, R13, R84 ;  /* 0x0000000d0b547223 */ /* 0x000fc40000000054 */
[----:B------:R1:W0:Y:S01]  /*3050*/  LDS R13, [R7+-0xd4] ;  /* 0xffff2c00070d7984 */ /* 0x0002220000000800 */
[-C--:B--2---:R-:W-:Y:S01]  /*3060*/  FFMA R138, R9, R8.reuse, R138 ;  /* 0x00000008098a7223 */ /* 0x084fe2000000008a */
[----:B------:R-:W-:Y:S01]  /*3070*/  FFMA R82, R11, R8, R82 ;  /* 0x000000080b527223 */ /* 0x000fe20000000052 */
[-C--:B---3--:R-:W-:Y:S01]  /*3080*/  FFMA R137, R9, R12.reuse, R137 ;  /* 0x0000000c09897223 */ /* 0x088fe20000000089 */
[----:B------:R-:W-:Y:S01]  /*3090*/  FFMA R81, R11, R12, R81 ;  /* 0x0000000c0b517223 */ /* 0x000fe20000000051 */
[----:B-1----:R-:W-:Y:S02]  /*30a0*/  VIADD R7, R7, 0xe8 ;  /* 0x000000e807077836 */ /* 0x002fe40000000000 */
[-C--:B----4-:R-:W-:Y:S01]  /*30b0*/  FFMA R123, R9, R14.reuse, R123 ;  /* 0x0000000e097b7223 */ /* 0x090fe2000000007b */
[----:B------:R-:W-:Y:S01]  /*30c0*/  FFMA R67, R11, R14, R67 ;  /* 0x0000000e0b437223 */ /* 0x000fe20000000043 */
[-C--:B-----5:R-:W-:Y:S01]  /*30d0*/  FFMA R109, R9, R16.reuse, R109 ;  /* 0x00000010096d7223 */ /* 0x0a0fe2000000006d */
[----:B------:R-:W-:Y:S01]  /*30e0*/  FFMA R53, R11, R16, R53 ;  /* 0x000000100b357223 */ /* 0x000fe20000000035 */
[-C--:B------:R-:W-:Y:S01]  /*30f0*/  FFMA R110, R9, R15.reuse, R110 ;  /* 0x0000000f096e7223 */ /* 0x080fe2000000006e */
[----:B------:R-:W-:Y:S01]  /*3100*/  FFMA R54, R11, R15, R54 ;  /* 0x0000000f0b367223 */ /* 0x000fe20000000036 */
[-C--:B------:R-:W-:Y:S01]  /*3110*/  FFMA R96, R9, R17.reuse, R96 ;  /* 0x0000001109607223 */ /* 0x080fe20000000060 */
[----:B------:R-:W-:Y:S01]  /*3120*/  FFMA R40, R11, R17, R40 ;  /* 0x000000110b287223 */ /* 0x000fe20000000028 */
[-C--:B0-----:R-:W-:Y:S01]  /*3130*/  FFMA R115, R9, R10.reuse, R115 ;  /* 0x0000000a09737223 */ /* 0x081fe20000000073 */
[----:B------:R-:W-:Y:S01]  /*3140*/  FFMA R59, R11, R10, R59 ;  /* 0x0000000a0b3b7223 */ /* 0x000fe2000000003b */
[-C--:B------:R-:W-:Y:S01]  /*3150*/  FFMA R124, R9, R13.reuse, R124 ;  /* 0x0000000d097c7223 */ /* 0x080fe2000000007c */
[----:B------:R-:W-:Y:S01]  /*3160*/  FFMA R68, R11, R13, R68 ;  /* 0x0000000d0b447223 */ /* 0x000fe20000000044 */
[----:B------:R-:W-:Y:S06]  /*3170*/  BRA.U UP0, `(.L_x_4) ;  /* 0xfffffff5004c7547 */ /* 0x000fec000b83ffff */
[----:B------:R-:W-:Y:S01]  /*3180*/  IMAD.MOV.U32 R7, RZ, RZ, 0x1 ;  /* 0x00000001ff077424 */ /* 0x000fe200078e00ff */
[----:B------:R-:W-:Y:S01]  /*3190*/  UPLOP3.LUT UP0, UPT, UPT, UPT, UPT, 0x40, 0x4 ;  /* 0x000000000004789c */ /* 0x000fe20003f0e870 */
[----:B------:R-:W-:Y:S10]  /*31a0*/  BRA.U UP2, `(.L_x_5) ;  /* 0xfffffff502147547 */ /* 0x000ff4000b83ffff */
[----:B------:R-:W-:-:S05]  /*31b0*/  VIADD R6, R6, 0x1 ;  /* 0x0000000106067836 */ /* 0x000fca0000000000 */
[----:B------:R-:W-:-:S13]  /*31c0*/  ISETP.NE.AND P6, PT, R6, 0x3, PT ;  /* 0x000000030600780c */ /* 0x000fda0003fc5270 */
[----:B------:R-:W-:Y:S05]  /*31d0*/  @P6 BRA `(.L_x_6) ;  /* 0xfffffff000fc6947 */ /* 0x000fea000383ffff */
[----:B------:R-:W-:Y:S01]  /*31e0*/  HFMA2 R7, -RZ, RZ, 0, 5.9604644775390625e-08 ;  /* 0x00000001ff077431 */ /* 0x000fe200000001ff */
[----:B------:R-:W-:Y:S01]  /*31f0*/  UPLOP3.LUT UP0, UPT, UPT, UPT, UPT, 0x40, 0x4 ;  /* 0x000000000004789c */ /* 0x000fe20003f0e870 */
[----:B------:R-:W-:Y:S10]  /*3200*/  BRA.U UP1, `(.L_x_7) ;  /* 0xfffffff101bc7547 */ /* 0x000ff4000b83ffff */
[----:B------:R-:W-:-:S05]  /*3210*/  VIADD R152, R152, 0x1 ;  /* 0x0000000198987836 */ /* 0x000fca0000000000 */
[----:B------:R-:W-:-:S13]  /*3220*/  ISETP.NE.AND P6, PT, R152, 0x40, PT ;  /* 0x000000409800780c */ /* 0x000fda0003fc5270 */
[----:B------:R-:W-:Y:S05]  /*3230*/  @P6 BRA `(.L_x_8) ;  /* 0xffffffe8006c6947 */ /* 0x000fea000383ffff */
[----:B------:R-:W0:Y:S01]  /*3240*/  S2R R4, SR_TID.X ;  /* 0x0000000000047919 */ /* 0x000e220000002100 */
[----:B------:R-:W1:Y:S01]  /*3250*/  LDC.64 R2, c[0x0][0x390] ;  /* 0x0000e400ff027b82 */ /* 0x000e620000000a00 */
[----:B0-----:R-:W-:Y:S02]  /*3260*/  SHF.R.U32.HI R5, RZ, 0x3, R4 ;  /* 0x00000003ff057819 */ /* 0x001fe40000011604 */
[----:B------:R-:W-:-:S03]  /*3270*/  LOP3.LUT R7, R4, 0x7, RZ, 0xc0, !PT ;  /* 0x0000000704077812 */ /* 0x000fc600078ec0ff */
[----:B------:R-:W-:-:S04]  /*3280*/  IMAD R5, R0, 0x40, R5 ;  /* 0x0000004000057824 */ /* 0x000fc800078e0205 */
[----:B------:R-:W-:-:S04]  /*3290*/  IMAD R20, R5, 0xc40, R20 ;  /* 0x00000c4005147824 */ /* 0x000fc800078e0214 */
[----:B------:R-:W-:-:S04]  /*32a0*/  IMAD R5, R7, 0x7, R20 ;  /* 0x0000000707057824 */ /* 0x000fc800078e0214 */
[----:B-1----:R-:W-:-:S05]  /*32b0*/  IMAD.WIDE.U32 R2, R5, 0x4, R2 ;  /* 0x0000000405027825 */ /* 0x002fca00078e0002 */
[----:B------:R-:W-:Y:S04]  /*32c0*/  STG.E desc[UR8][R2.64], R150 ;  /* 0x0000009602007986 */ /* 0x000fe8000c101908 */
        /* <DEDUP_REMOVED lines=110> */
[----:B------:R-:W-:Y:S01]  /*39b0*/  STG.E desc[UR8][R2.64+0x62638], R39 ;  /* 0x0626382702007986 */ /* 0x000fe2000c101908 */
[----:B------:R-:W-:Y:S05]  /*39c0*/  EXIT ;  /* 0x000000000000794d */ /* 0x000fea0003800000 */
.L_x_9:
[----:B------:R-:W-:-:S00]  /*39d0*/  BRA `(.L_x_9) ;  /* 0xfffffffc00fc7947 */ /* 0x000fc0000383ffff */
[----:B------:R-:W-:-:S00]  /*39e0*/  NOP ;  /* 0x0000000000007918 */ /* 0x000fc00000000000 */
        /* <DEDUP_REMOVED lines=9> */
.L_x_10:


//--------------------- .nv.shared.candidate2     --------------------------
	.section	.nv.shared.candidate2,"aw",@nobits
	.sectionflags	@""
	.align	4
.nv.shared.candidate2:
	.zero		19520


//--------------------- .nv.shared.reserved.0     --------------------------
	.section	.nv.shared.reserved.0,"aw",@nobits
	.weak		__nv_reservedSMEM_offset_0_alias
	.size		__nv_reservedSMEM_offset_0_alias, 0, 64
	.other		__nv_reservedSMEM_offset_0_alias,@"STO_CUDA_RESERVED_SHARED STV_DEFAULT"
__nv_reservedSMEM_offset_0_alias:
	.zero		0
	.zero		64


//--------------------- .nv.constant0.candidate2  --------------------------
	.section	.nv.constant0.candidate2,"a",@progbits
	.sectionflags	@""
	.align	4
.nv.constant0.candidate2:
	.zero		920


//--------------------- SYMBOLS --------------------------

	.type		.nv.reservedSmem.offset0,@object
	.size		.nv.reservedSmem.offset0,0x4
	.type		.nv.reservedSmem.cap,@object
	.size		.nv.reservedSmem.cap,0x4
